// auto-generated by cutlass_sweep.fmha — config: {"arch": "sm_90", "direction": "fwd", "dtype": "bf16", "head_dim": 64, "mask": "causal", "schedule": "pingpong", "tile_kv": 64, "tile_q": 128}
#include "cutlass/cutlass.h"
#include "cute/tensor.hpp"
#include "cutlass/device_kernel.h"
#include "cutlass/kernel_hardware_info.h"
#include "88_hopper_fmha/collective/fmha_fusion.hpp"
#include "88_hopper_fmha/kernel/fmha_kernel_builder.hpp"

using namespace cute;
using Element = cutlass::bfloat16_t;
using TileShape = Shape<_128, _64, _64>;
using StrideQ = cute::tuple<int, _1, cute::tuple<int, int>>;
using StrideK = cute::tuple<int, _1, cute::tuple<int, int>>;
using StrideV = cute::tuple<int, cute::_1, cute::tuple<int, int>>;

using Kernel = typename cutlass::fmha::kernel::FmhaBuilder<
    Element, float, float,
    TileShape, StrideQ, StrideK, StrideV,
    cutlass::fmha::collective::CausalFusion,
    cutlass::gemm::KernelTmaWarpSpecializedPingpong
  >::Kernel;

auto* _anchor = &cutlass::device_kernel<Kernel>;


// ===== COMPILED SASS (sm_90a) =====

	.target	sm_90a

	.elftype	@"ET_EXEC"


//--------------------- .note.nv.tkinfo           --------------------------
	.section	.note.nv.tkinfo,"",@"SHT_NOTE"
	.sectionflags	@"SHF_NOTE_NV_TKINFO"
	.tkinfo
        /*0018*/ 	.word	0x00000002
        /*0030*/ 	.string	""
        /*0030*/ 	.string	"ptxas"
        /*0030*/ 	.string	"Cuda compilation tools, release 13.0, V13.0.88"
        /*0030*/ 	.string	"Build cuda_13.0.r13.0/compiler.36424714_0"
        /*0030*/ 	.string	"-arch sm_90a -m 64 "



//--------------------- .note.nv.cuinfo           --------------------------
	.section	.note.nv.cuinfo,"",@"SHT_NOTE"
	.sectionflags	@"SHF_NOTE_NV_CUINFO"
        /*0018*/ 	.short	0x0002
        /*001a*/ 	.short	0x005a
        /*001c*/ 	.short	0x0082
	.zero		2


//--------------------- .nv.info                  --------------------------
	.section	.nv.info,"",@"SHT_CUDA_INFO"
	.align	4


	//----- nvinfo : EIATTR_REGCOUNT
	.align		4
        /*0000*/ 	.byte	0x04, 0x2f
        /*0002*/ 	.short	(.L_15 - .L_14)
	.align		4
.L_14:
        /*0004*/ 	.word	index@(_ZN7cutlass13device_kernelINS_4fmha6kernel28FmhaKernelTmaWarpSpecializedINS1_10collective30FmhaMainloopTmaWarpSpecializedINS_10bfloat16_tEffN4cute5tupleIJNS7_1CILi128EEENS9_ILi64EEESB_EEENS8_IJiNS9_ILi1EEENS8_IJiiEEEEEESF_SF_NS4_12CausalFusionEJNS2_6OptionILNS2_3TagE0ENS9_ILb1EEEEENSH_ILSI_2ESJ_EEEEENS4_15FmhaFwdEpilogueIS6_fNS8_IJSB_SB_SB_EEEEENS2_23PersistentTileSchedulerEJSK_SL_EEEEEvNT_6ParamsE)
        /*0008*/ 	.word	0x000000a8


	//----- nvinfo : EIATTR_FRAME_SIZE
	.align		4
.L_15:
        /*000c*/ 	.byte	0x04, 0x11
        /*000e*/ 	.short	(.L_17 - .L_16)
	.align		4
.L_16:
        /*0010*/ 	.word	index@($__internal_0_$__cuda_sm20_rcp_rn_f32_slowpath)
        /*0014*/ 	.word	0x00000000


	//----- nvinfo : EIATTR_FRAME_SIZE
	.align		4
.L_17:
        /*0018*/ 	.byte	0x04, 0x11
        /*001a*/ 	.short	(.L_19 - .L_18)
	.align		4
.L_18:
        /*001c*/ 	.word	index@(_ZN7cutlass13device_kernelINS_4fmha6kernel28FmhaKernelTmaWarpSpecializedINS1_10collective30FmhaMainloopTmaWarpSpecializedINS_10bfloat16_tEffN4cute5tupleIJNS7_1CILi128EEENS9_ILi64EEESB_EEENS8_IJiNS9_ILi1EEENS8_IJiiEEEEEESF_SF_NS4_12CausalFusionEJNS2_6OptionILNS2_3TagE0ENS9_ILb1EEEEENSH_ILSI_2ESJ_EEEEENS4_15FmhaFwdEpilogueIS6_fNS8_IJSB_SB_SB_EEEEENS2_23PersistentTileSchedulerEJSK_SL_EEEEEvNT_6ParamsE)
        /*0020*/ 	.word	0x00000000


	//----- nvinfo : EIATTR_MIN_STACK_SIZE
	.align		4
.L_19:
        /*0024*/ 	.byte	0x04, 0x12
        /*0026*/ 	.short	(.L_21 - .L_20)
	.align		4
.L_20:
        /*0028*/ 	.word	index@(_ZN7cutlass13device_kernelINS_4fmha6kernel28FmhaKernelTmaWarpSpecializedINS1_10collective30FmhaMainloopTmaWarpSpecializedINS_10bfloat16_tEffN4cute5tupleIJNS7_1CILi128EEENS9_ILi64EEESB_EEENS8_IJiNS9_ILi1EEENS8_IJiiEEEEEESF_SF_NS4_12CausalFusionEJNS2_6OptionILNS2_3TagE0ENS9_ILb1EEEEENSH_ILSI_2ESJ_EEEEENS4_15FmhaFwdEpilogueIS6_fNS8_IJSB_SB_SB_EEEEENS2_23PersistentTileSchedulerEJSK_SL_EEEEEvNT_6ParamsE)
        /*002c*/ 	.word	0x00000000
.L_21:


//--------------------- .nv.compat                --------------------------
	.section	.nv.compat,"",@"SHT_CUDA_COMPAT_INFO"
	.align	4
        /*0000*/ 	.byte	0x02, 0x09, 0x01, 0x00, 0x02, 0x02, 0x04, 0x00, 0x02, 0x05, 0x05, 0x00, 0x03, 0x07, 0x01, 0x01
        /*0010*/ 	.byte	0x02, 0x03, 0x01, 0x00, 0x02, 0x06, 0x01, 0x00, 0x04, 0x0b, 0x08, 0x00, 0x00, 0x00, 0x00, 0x00
        /*0020*/ 	.byte	0x00, 0x00, 0x00, 0x00


//--------------------- .nv.info._ZN7cutlass13device_kernelINS_4fmha6kernel28FmhaKernelTmaWarpSpecializedINS1_10collective30FmhaMainloopTmaWarpSpecializedINS_10bfloat16_tEffN4cute5tupleIJNS7_1CILi128EEENS9_ILi64EEESB_EEENS8_IJiNS9_ILi1EEENS8_IJiiEEEEEESF_SF_NS4_12CausalFusionEJNS2_6OptionILNS2_3TagE0ENS9_ILb1EEEEENSH_ILSI_2ESJ_EEEEENS4_15FmhaFwdEpilogueIS6_fNS8_IJSB_SB_SB_EEEEENS2_23PersistentTileSchedulerEJSK_SL_EEEEEvNT_6ParamsE --------------------------
	.section	.nv.info._ZN7cutlass13device_kernelINS_4fmha6kernel28FmhaKernelTmaWarpSpecializedINS1_10collective30FmhaMainloopTmaWarpSpecializedINS_10bfloat16_tEffN4cute5tupleIJNS7_1CILi128EEENS9_ILi64EEESB_EEENS8_IJiNS9_ILi1EEENS8_IJiiEEEEEESF_SF_NS4_12CausalFusionEJNS2_6OptionILNS2_3TagE0ENS9_ILb1EEEEENSH_ILSI_2ESJ_EEEEENS4_15FmhaFwdEpilogueIS6_fNS8_IJSB_SB_SB_EEEEENS2_23PersistentTileSchedulerEJSK_SL_EEEEEvNT_6ParamsE,"",@"SHT_CUDA_INFO"
	.sectionflags	@""
	.align	4


	//----- nvinfo : EIATTR_CUDA_API_VERSION
	.align		4
        /*0000*/ 	.byte	0x04, 0x37
        /*0002*/ 	.short	(.L_23 - .L_22)
.L_22:
        /*0004*/ 	.word	0x00000082


	//----- nvinfo : EIATTR_KPARAM_INFO
	.align		4
.L_23:
        /*0008*/ 	.byte	0x04, 0x17
        /*000a*/ 	.short	(.L_25 - .L_24)
.L_24:
        /*000c*/ 	.word	0x00000000
        /*0010*/ 	.short	0x0000
        /*0012*/ 	.short	0x0070
        /*0014*/ 	.byte	0x00, 0xf0, 0x01, 0x20


	//----- nvinfo : EIATTR_SPARSE_MMA_MASK
	.align		4
.L_25:
        /*0018*/ 	.byte	0x03, 0x50
        /*001a*/ 	.short	0x0000


	//----- nvinfo : EIATTR_MAXREG_COUNT
	.align		4
        /*001c*/ 	.byte	0x03, 0x1b
        /*001e*/ 	.short	0x00a8


	//----- nvinfo : EIATTR_NUM_BARRIERS
	.align		4
        /*0020*/ 	.byte	0x02, 0x4c
        /*0022*/ 	.byte	0x02
	.zero		1


	//----- nvinfo : EIATTR_EXTERNS
	.align		4
        /*0024*/ 	.byte	0x04, 0x0f
        /*0026*/ 	.short	(.L_27 - .L_26)


	//   ....[0]....
	.align		4
.L_26:
        /*0028*/ 	.word	index@(__assertfail)


	//----- nvinfo : EIATTR_MERCURY_ISA_VERSION
	.align		4
.L_27:
        /*002c*/ 	.byte	0x03, 0x5f
        /*002e*/ 	.short	0x0101


	//----- nvinfo : EIATTR_INT_WARP_WIDE_INSTR_OFFSETS
	.align		4
        /*0030*/ 	.byte	0x04, 0x31
        /*0032*/ 	.short	(.L_29 - .L_28)


	//   ....[0]....
.L_28:
        /*0034*/ 	.word	0x00000760


	//   ....[1]....
        /*0038*/ 	.word	0x00000770


	//   ....[2]....
        /*003c*/ 	.word	0x00000780


	//   ....[3]....
        /*0040*/ 	.word	0x00000790


	//   ....[4]....
        /*0044*/ 	.word	0x00000800


	//   ....[5]....
        /*0048*/ 	.word	0x000009a0


	//   ....[6]....
        /*004c*/ 	.word	0x00000a50


	//----- nvinfo : EIATTR_COOP_GROUP_MASK_REGIDS
	.align		4
.L_29:
        /*0050*/ 	.byte	0x04, 0x29
        /*0052*/ 	.short	(.L_31 - .L_30)


	//   ....[0]....
.L_30:
        /*0054*/ 	.word	0xffffffff


	//   ....[1]....
        /*0058*/ 	.word	0xffffffff


	//   ....[2]....
        /*005c*/ 	.word	0xffffffff


	//   ....[3]....
        /*0060*/ 	.word	0xffffffff


	//   ....[4]....
        /*0064*/ 	.word	0xffffffff


	//   ....[5]....
        /*0068*/ 	.word	0xffffffff


	//   ....[6]....
        /*006c*/ 	.word	0xffffffff


	//   ....[7]....
        /*0070*/ 	.word	0xffffffff


	//   ....[8]....
        /*0074*/ 	.word	0xffffffff


	//   ....[9]....
        /*0078*/ 	.word	0xffffffff


	//   ....[10]....
        /*007c*/ 	.word	0xffffffff


	//   ....[11]....
        /*0080*/ 	.word	0xffffffff


	//   ....[12]....
        /*0084*/ 	.word	0xffffffff


	//   ....[13]....
        /*0088*/ 	.word	0xffffffff


	//   ....[14]....
        /*008c*/ 	.word	0xffffffff


	//   ....[15]....
        /*0090*/ 	.word	0xffffffff


	//   ....[16]....
        /*0094*/ 	.word	0xffffffff


	//   ....[17]....
        /*0098*/ 	.word	0xffffffff


	//   ....[18]....
        /*009c*/ 	.word	0xffffffff


	//   ....[19]....
        /*00a0*/ 	.word	0xffffffff


	//   ....[20]....
        /*00a4*/ 	.word	0xffffffff


	//   ....[21]....
        /*00a8*/ 	.word	0xffffffff


	//----- nvinfo : EIATTR_COOP_GROUP_INSTR_OFFSETS
	.align		4
.L_31:
        /*00ac*/ 	.byte	0x04, 0x28
        /*00ae*/ 	.short	(.L_33 - .L_32)


	//   ....[0]....
.L_32:
        /*00b0*/ 	.word	0x00000070


	//   ....[1]....
        /*00b4*/ 	.word	0x000000a0


	//   ....[2]....
        /*00b8*/ 	.word	0x000001d0


	//   ....[3]....
        /*00bc*/ 	.word	0x000003e0


	//   ....[4]....
        /*00c0*/ 	.word	0x000005a0


	//   ....[5]....
        /*00c4*/ 	.word	0x00000700


	//   ....[6]....
        /*00c8*/ 	.word	0x00001b70


	//   ....[7]....
        /*00cc*/ 	.word	0x00001c30


	//   ....[8]....
        /*00d0*/ 	.word	0x00001cb0


	//   ....[9]....
        /*00d4*/ 	.word	0x00001df0


	//   ....[10]....
        /*00d8*/ 	.word	0x00003160


	//   ....[11]....
        /*00dc*/ 	.word	0x00003180


	//   ....[12]....
        /*00e0*/ 	.word	0x00003400


	//   ....[13]....
        /*00e4*/ 	.word	0x00003500


	//   ....[14]....
        /*00e8*/ 	.word	0x00004d10


	//   ....[15]....
        /*00ec*/ 	.word	0x00004e10


	//   ....[16]....
        /*00f0*/ 	.word	0x00005250


	//   ....[17]....
        /*00f4*/ 	.word	0x00005340


	//   ....[18]....
        /*00f8*/ 	.word	0x000065b0


	//   ....[19]....
        /*00fc*/ 	.word	0x000065f0


	//   ....[20]....
        /*0100*/ 	.word	0x00006620


	//   ....[21]....
        /*0104*/ 	.word	0x00006640


	//----- nvinfo : EIATTR_REG_RECONFIG
	.align		4
.L_33:
        /*0108*/ 	.byte	0x01, 0x54
	.zero		2


	//----- nvinfo : EIATTR_SYSCALL_OFFSETS
	.align		4
        /*010c*/ 	.byte	0x04, 0x46
        /*010e*/ 	.short	(.L_35 - .L_34)


	//   ....[0]....
.L_34:
        /*0110*/ 	.word	0x00007080


	//   ....[1]....
        /*0114*/ 	.word	0x000071e0


	//----- nvinfo : EIATTR_MBARRIER_INSTR_OFFSETS
	.align		4
.L_35:
        /*0118*/ 	.byte	0x04, 0x39
        /*011a*/ 	.short	(.L_37 - .L_36)


	//   ....[0]....
.L_36:
        /*011c*/ 	.word	0x00000390
        /*0120*/ 	.word	0x000000ff
        /*0124*/ 	.word	0x00012450
        /*0128*/ 	.short	0x0100
        /*012a*/ 	.byte	0x08
	.zero		1


	//   ....[1]....
        /*012c*/ 	.word	0x000003a0
        /*0130*/ 	.word	0x000000ff
        /*0134*/ 	.word	0x00012460
        /*0138*/ 	.short	0x0100
        /*013a*/ 	.byte	0x08
	.zero		1


	//   ....[2]....
        /*013c*/ 	.word	0x000003b0
        /*0140*/ 	.word	0x000000ff
        /*0144*/ 	.word	0x00012458
        /*0148*/ 	.short	0x0100
        /*014a*/ 	.byte	0x08
	.zero		1


	//   ....[3]....
        /*014c*/ 	.word	0x000003c0
        /*0150*/ 	.word	0x000000ff
        /*0154*/ 	.word	0x00012468
        /*0158*/ 	.short	0x0100
        /*015a*/ 	.byte	0x08
	.zero		1


	//   ....[4]....
        /*015c*/ 	.word	0x000004f0
        /*0160*/ 	.word	0x000000ff
        /*0164*/ 	.word	0x00012400
        /*0168*/ 	.short	0x0100
        /*016a*/ 	.byte	0x08
	.zero		1


	//   ....[5]....
        /*016c*/ 	.word	0x00000500
        /*0170*/ 	.word	0x000000ff
        /*0174*/ 	.word	0x00012428
        /*0178*/ 	.short	0x0100
        /*017a*/ 	.byte	0x08
	.zero		1


	//   ....[6]....
        /*017c*/ 	.word	0x00000510
        /*0180*/ 	.word	0x000000ff
        /*0184*/ 	.word	0x00012408
        /*0188*/ 	.short	0x0100
        /*018a*/ 	.byte	0x08
	.zero		1


	//   ....[7]....
        /*018c*/ 	.word	0x00000520
        /*0190*/ 	.word	0x000000ff
        /*0194*/ 	.word	0x00012430
        /*0198*/ 	.short	0x0100
        /*019a*/ 	.byte	0x08
	.zero		1


	//   ....[8]....
        /*019c*/ 	.word	0x00000530
        /*01a0*/ 	.word	0x000000ff
        /*01a4*/ 	.word	0x00012410
        /*01a8*/ 	.short	0x0100
        /*01aa*/ 	.byte	0x08
	.zero		1


	//   ....[9]....
        /*01ac*/ 	.word	0x00000540
        /*01b0*/ 	.word	0x000000ff
        /*01b4*/ 	.word	0x00012438
        /*01b8*/ 	.short	0x0100
        /*01ba*/ 	.byte	0x08
	.zero		1


	//   ....[10]....
        /*01bc*/ 	.word	0x00000550
        /*01c0*/ 	.word	0x000000ff
        /*01c4*/ 	.word	0x00012418
        /*01c8*/ 	.short	0x0100
        /*01ca*/ 	.byte	0x08
	.zero		1


	//   ....[11]....
        /*01cc*/ 	.word	0x00000560
        /*01d0*/ 	.word	0x000000ff
        /*01d4*/ 	.word	0x00012440
        /*01d8*/ 	.short	0x0100
        /*01da*/ 	.byte	0x08
	.zero		1


	//   ....[12]....
        /*01dc*/ 	.word	0x00000570
        /*01e0*/ 	.word	0x000000ff
        /*01e4*/ 	.word	0x00012420
        /*01e8*/ 	.short	0x0100
        /*01ea*/ 	.byte	0x08
	.zero		1


	//   ....[13]....
        /*01ec*/ 	.word	0x00000580
        /*01f0*/ 	.word	0x000000ff
        /*01f4*/ 	.word	0x00012448
        /*01f8*/ 	.short	0x0100
        /*01fa*/ 	.byte	0x08
	.zero		1


	//   ....[14]....
        /*01fc*/ 	.word	0x000006b0
        /*0200*/ 	.word	0x000000ff
        /*0204*/ 	.word	0x00012470
        /*0208*/ 	.short	0x0100
        /*020a*/ 	.byte	0x08
	.zero		1


	//   ....[15]....
        /*020c*/ 	.word	0x000006c0
        /*0210*/ 	.word	0x000000ff
        /*0214*/ 	.word	0x00012480
        /*0218*/ 	.short	0x0100
        /*021a*/ 	.byte	0x08
	.zero		1


	//   ....[16]....
        /*021c*/ 	.word	0x000006d0
        /*0220*/ 	.word	0x000000ff
        /*0224*/ 	.word	0x00012478
        /*0228*/ 	.short	0x0100
        /*022a*/ 	.byte	0x08
	.zero		1


	//   ....[17]....
        /*022c*/ 	.word	0x000006e0
        /*0230*/ 	.word	0x000000ff
        /*0234*/ 	.word	0x00012488
        /*0238*/ 	.short	0x0100
        /*023a*/ 	.byte	0x08
	.zero		1


	//   ....[18]....
        /*023c*/ 	.word	0x00000820
        /*0240*/ 	.word	0x000000ff
        /*0244*/ 	.word	0x00012490
        /*0248*/ 	.short	0x0100
        /*024a*/ 	.byte	0x06
	.zero		1


	//   ....[19]....
        /*024c*/ 	.word	0x00000830
        /*0250*/ 	.word	0x000000ff
        /*0254*/ 	.word	0x00012498
        /*0258*/ 	.short	0x0100
        /*025a*/ 	.byte	0x06
	.zero		1


	//   ....[20]....
        /*025c*/ 	.word	0x00000840
        /*0260*/ 	.word	0x000000ff
        /*0264*/ 	.word	0x000124a0
        /*0268*/ 	.short	0x0100
        /*026a*/ 	.byte	0x06
	.zero		1


	//   ....[21]....
        /*026c*/ 	.word	0x00000850
        /*0270*/ 	.word	0x000000ff
        /*0274*/ 	.word	0x000124a8
        /*0278*/ 	.short	0x0100
        /*027a*/ 	.byte	0x06
	.zero		1


	//   ....[22]....
        /*027c*/ 	.word	0x00000950
        /*0280*/ 	.word	0x000000ff
        /*0284*/ 	.word	0x000124c0
        /*0288*/ 	.short	0x0100
        /*028a*/ 	.byte	0x08
	.zero		1


	//   ....[23]....
        /*028c*/ 	.word	0x00000960
        /*0290*/ 	.word	0x000000ff
        /*0294*/ 	.word	0x000124d0
        /*0298*/ 	.short	0x0100
        /*029a*/ 	.byte	0x08
	.zero		1


	//   ....[24]....
        /*029c*/ 	.word	0x00000970
        /*02a0*/ 	.word	0x000000ff
        /*02a4*/ 	.word	0x000124c8
        /*02a8*/ 	.short	0x0100
        /*02aa*/ 	.byte	0x08
	.zero		1


	//   ....[25]....
        /*02ac*/ 	.word	0x00000980
        /*02b0*/ 	.word	0x000000ff
        /*02b4*/ 	.word	0x000124d8
        /*02b8*/ 	.short	0x0100
        /*02ba*/ 	.byte	0x08
	.zero		1


	//   ....[26]....
        /*02bc*/ 	.word	0x00000a80
        /*02c0*/ 	.word	0x000000ff
        /*02c4*/ 	.word	0x000124b0
        /*02c8*/ 	.short	0x0100
        /*02ca*/ 	.byte	0x06
	.zero		1


	//   ....[27]....
        /*02cc*/ 	.word	0x000013a0
        /*02d0*/ 	.word	0x000000ff
        /*02d4*/ 	.word	0x00012450
        /*02d8*/ 	.short	0x010a
        /*02da*/ 	.byte	0x04
	.zero		1


	//   ....[28]....
        /*02dc*/ 	.word	0x00001450
        /*02e0*/ 	.word	0x000000ff
        /*02e4*/ 	.word	0x00012400
        /*02e8*/ 	.short	0x010a
        /*02ea*/ 	.byte	0x16
	.zero		1


	//   ....[29]....
        /*02ec*/ 	.word	0x00001470
        /*02f0*/ 	.word	0x000000ff
        /*02f4*/ 	.word	0xfffffff8
        /*02f8*/ 	.short	0x010a
        /*02fa*/ 	.byte	0x14
	.zero		1


	//   ....[30]....
        /*02fc*/ 	.word	0x000027a0
        /*0300*/ 	.word	0x0000001a
        /*0304*/ 	.word	0x00000000
        /*0308*/ 	.short	0x0101
        /*030a*/ 	.byte	0x17
	.zero		1


	//   ....[31]....
        /*030c*/ 	.word	0x00002ae0
        /*0310*/ 	.word	0x000000ff
        /*0314*/ 	.word	0x00012400
        /*0318*/ 	.short	0x010a
        /*031a*/ 	.byte	0x06
	.zero		1


	//   ....[32]....
        /*031c*/ 	.word	0x00002cc0
        /*0320*/ 	.word	0x000000ff
        /*0324*/ 	.word	0x00000000
        /*0328*/ 	.short	0x0101
        /*032a*/ 	.byte	0x16
	.zero		1


	//   ....[33]....
        /*032c*/ 	.word	0x00002e10
        /*0330*/ 	.word	0x000000ff
        /*0334*/ 	.word	0x00012400
        /*0338*/ 	.short	0x010a
        /*033a*/ 	.byte	0x06
	.zero		1


	//   ....[34]....
        /*033c*/ 	.word	0x00004010
        /*0340*/ 	.word	0x000000ff
        /*0344*/ 	.word	0x00012400
        /*0348*/ 	.short	0x010a
        /*034a*/ 	.byte	0x06
	.zero		1


	//   ....[35]....
        /*034c*/ 	.word	0x000042d0
        /*0350*/ 	.word	0x000000ff
        /*0354*/ 	.word	0x00012400
        /*0358*/ 	.short	0x010a
        /*035a*/ 	.byte	0x06
	.zero		1


	//   ....[36]....
        /*035c*/ 	.word	0x000044a0
        /*0360*/ 	.word	0x000000ff
        /*0364*/ 	.word	0x00000000
        /*0368*/ 	.short	0x0101
        /*036a*/ 	.byte	0x06
	.zero		1


	//   ....[37]....
        /*036c*/ 	.word	0x00004550
        /*0370*/ 	.word	0x000000ff
        /*0374*/ 	.word	0x00000000
        /*0378*/ 	.short	0x0101
        /*037a*/ 	.byte	0x06
	.zero		1


	//   ....[38]....
        /*037c*/ 	.word	0x00004700
        /*0380*/ 	.word	0x000000ff
        /*0384*/ 	.word	0x00012400
        /*0388*/ 	.short	0x010a
        /*038a*/ 	.byte	0x06
	.zero		1


	//   ....[39]....
        /*038c*/ 	.word	0x00005d90
        /*0390*/ 	.word	0x000000ff
        /*0394*/ 	.word	0x00012400
        /*0398*/ 	.short	0x010a
        /*039a*/ 	.byte	0x06
	.zero		1


	//   ....[40]....
        /*039c*/ 	.word	0x000060d0
        /*03a0*/ 	.word	0x000000ff
        /*03a4*/ 	.word	0x00012400
        /*03a8*/ 	.short	0x010a
        /*03aa*/ 	.byte	0x06
	.zero		1


	//   ....[41]....
        /*03ac*/ 	.word	0x000062a0
        /*03b0*/ 	.word	0x000000ff
        /*03b4*/ 	.word	0x00000000
        /*03b8*/ 	.short	0x0101
        /*03ba*/ 	.byte	0x06
	.zero		1


	//   ....[42]....
        /*03bc*/ 	.word	0x00006350
        /*03c0*/ 	.word	0x000000ff
        /*03c4*/ 	.word	0x00000000
        /*03c8*/ 	.short	0x0101
        /*03ca*/ 	.byte	0x06
	.zero		1


	//   ....[43]....
        /*03cc*/ 	.word	0x00006500
        /*03d0*/ 	.word	0x000000ff
        /*03d4*/ 	.word	0x00000000
        /*03d8*/ 	.short	0x0101
        /*03da*/ 	.byte	0x04
	.zero		1


	//   ....[44]....
        /*03dc*/ 	.word	0x00006580
        /*03e0*/ 	.word	0x000000ff
        /*03e4*/ 	.word	0x00000000
        /*03e8*/ 	.short	0x0101
        /*03ea*/ 	.byte	0x15
	.zero		1


	//   ....[45]....
        /*03ec*/ 	.word	0x00006b00
        /*03f0*/ 	.word	0x000000ff
        /*03f4*/ 	.word	0x00000008
        /*03f8*/ 	.short	0x010a
        /*03fa*/ 	.byte	0x14
	.zero		1


	//   ....[46]....
        /*03fc*/ 	.word	0x00007a80
        /*0400*/ 	.word	0x00000000
        /*0404*/ 	.word	0x00012490
        /*0408*/ 	.short	0x0101
        /*040a*/ 	.byte	0x2d
	.zero		1


	//   ....[47]....
        /*040c*/ 	.word	0x00007e40
        /*0410*/ 	.word	0x00000007
        /*0414*/ 	.word	0x00012460
        /*0418*/ 	.short	0x010a
        /*041a*/ 	.byte	0x3f
	.zero		1


	//   ....[48]....
        /*041c*/ 	.word	0x000080c0
        /*0420*/ 	.word	0x00000007
        /*0424*/ 	.word	0x000124b0
        /*0428*/ 	.short	0x0101
        /*042a*/ 	.byte	0x3f
	.zero		1


	//   ....[49]....
        /*042c*/ 	.word	0x000080d0
        /*0430*/ 	.word	0x00000007
        /*0434*/ 	.word	0x000124b0
        /*0438*/ 	.short	0x010a
        /*043a*/ 	.byte	0x3f
	.zero		1


	//   ....[50]....
        /*043c*/ 	.word	0x00008170
        /*0440*/ 	.word	0x00000004
        /*0444*/ 	.word	0x00012460
        /*0448*/ 	.short	0x010a
        /*044a*/ 	.byte	0x3f
	.zero		1


	//   ....[51]....
        /*044c*/ 	.word	0x00008790
        /*0450*/ 	.word	0x00000008
        /*0454*/ 	.word	0x00012428
        /*0458*/ 	.short	0x010a
        /*045a*/ 	.byte	0x3f
	.zero		1


	//   ....[52]....
        /*045c*/ 	.word	0x00008a00
        /*0460*/ 	.word	0x00000005
        /*0464*/ 	.word	0x000124b0
        /*0468*/ 	.short	0x0101
        /*046a*/ 	.byte	0x3f
	.zero		1


	//   ....[53]....
        /*046c*/ 	.word	0x00008a10
        /*0470*/ 	.word	0x00000005
        /*0474*/ 	.word	0x000124b0
        /*0478*/ 	.short	0x010a
        /*047a*/ 	.byte	0x3f
	.zero		1


	//   ....[54]....
        /*047c*/ 	.word	0x00008ac0
        /*0480*/ 	.word	0x00000007
        /*0484*/ 	.word	0x00012428
        /*0488*/ 	.short	0x010a
        /*048a*/ 	.byte	0x3f
	.zero		1


	//   ....[55]....
        /*048c*/ 	.word	0x00008d80
        /*0490*/ 	.word	0x00000007
        /*0494*/ 	.word	0x00012428
        /*0498*/ 	.short	0x010a
        /*049a*/ 	.byte	0x3f
	.zero		1


	//   ....[56]....
        /*049c*/ 	.word	0x00009010
        /*04a0*/ 	.word	0x00000007
        /*04a4*/ 	.word	0x00012428
        /*04a8*/ 	.short	0x010a
        /*04aa*/ 	.byte	0x3f
	.zero		1


	//   ....[57]....
        /*04ac*/ 	.word	0x000092f0
        /*04b0*/ 	.word	0x00000004
        /*04b4*/ 	.word	0x00012450
        /*04b8*/ 	.short	0x010a
        /*04ba*/ 	.byte	0x3f
	.zero		1


	//   ....[58]....
        /*04bc*/ 	.word	0x00009350
        /*04c0*/ 	.word	0x00000006
        /*04c4*/ 	.word	0x00012400
        /*04c8*/ 	.short	0x010a
        /*04ca*/ 	.byte	0x3f
	.zero		1


	//   ....[59]....
        /*04cc*/ 	.word	0x000093b0
        /*04d0*/ 	.word	0x00000003
        /*04d4*/ 	.word	0xfffffff8
        /*04d8*/ 	.short	0x010a
        /*04da*/ 	.byte	0x3f
	.zero		1


	//   ....[60]....
        /*04dc*/ 	.word	0x00009410
        /*04e0*/ 	.word	0x00000008
        /*04e4*/ 	.word	0x00012400
        /*04e8*/ 	.short	0x010a
        /*04ea*/ 	.byte	0x3f
	.zero		1


	//   ....[61]....
        /*04ec*/ 	.word	0x00009470
        /*04f0*/ 	.word	0x00000005
        /*04f4*/ 	.word	0x00012400
        /*04f8*/ 	.short	0x010a
        /*04fa*/ 	.byte	0x3f
	.zero		1


	//   ....[62]....
        /*04fc*/ 	.word	0x000094d0
        /*0500*/ 	.word	0x00000009
        /*0504*/ 	.word	0x00012400
        /*0508*/ 	.short	0x010a
        /*050a*/ 	.byte	0x3f
	.zero		1


	//   ....[63]....
        /*050c*/ 	.word	0x00009530
        /*0510*/ 	.word	0x00000005
        /*0514*/ 	.word	0x00012400
        /*0518*/ 	.short	0x010a
        /*051a*/ 	.byte	0x3f
	.zero		1


	//   ....[64]....
        /*051c*/ 	.word	0x00009590
        /*0520*/ 	.word	0x00000009
        /*0524*/ 	.word	0x00012400
        /*0528*/ 	.short	0x010a
        /*052a*/ 	.byte	0x3f
	.zero		1


	//   ....[65]....
        /*052c*/ 	.word	0x000095f0
        /*0530*/ 	.word	0x00000003
        /*0534*/ 	.word	0x00000008
        /*0538*/ 	.short	0x010a
        /*053a*/ 	.byte	0x3f
	.zero		1


	//   ....[66]....
        /*053c*/ 	.word	0x000096c0
        /*0540*/ 	.word	0x00000007
        /*0544*/ 	.word	0x00012460
        /*0548*/ 	.short	0x010a
        /*054a*/ 	.byte	0x3f
	.zero		1


	//   ....[67]....
        /*054c*/ 	.word	0x00009710
        /*0550*/ 	.word	0x00000007
        /*0554*/ 	.word	0x000124b0
        /*0558*/ 	.short	0x010a
        /*055a*/ 	.byte	0x3f
	.zero		1


	//   ....[68]....
        /*055c*/ 	.word	0x00009760
        /*0560*/ 	.word	0x00000004
        /*0564*/ 	.word	0x00012460
        /*0568*/ 	.short	0x010a
        /*056a*/ 	.byte	0x3f
	.zero		1


	//   ....[69]....
        /*056c*/ 	.word	0x00009830
        /*0570*/ 	.word	0x00000008
        /*0574*/ 	.word	0x00012428
        /*0578*/ 	.short	0x010a
        /*057a*/ 	.byte	0x3f
	.zero		1


	//   ....[70]....
        /*057c*/ 	.word	0x00009880
        /*0580*/ 	.word	0x00000005
        /*0584*/ 	.word	0x000124b0
        /*0588*/ 	.short	0x010a
        /*058a*/ 	.byte	0x3f
	.zero		1


	//   ....[71]....
        /*058c*/ 	.word	0x000098d0
        /*0590*/ 	.word	0x00000007
        /*0594*/ 	.word	0x00012428
        /*0598*/ 	.short	0x010a
        /*059a*/ 	.byte	0x3f
	.zero		1


	//   ....[72]....
        /*059c*/ 	.word	0x00009920
        /*05a0*/ 	.word	0x00000007
        /*05a4*/ 	.word	0x00012428
        /*05a8*/ 	.short	0x010a
        /*05aa*/ 	.byte	0x3f
	.zero		1


	//   ....[73]....
        /*05ac*/ 	.word	0x00009970
        /*05b0*/ 	.word	0x00000007
        /*05b4*/ 	.word	0x00012428
        /*05b8*/ 	.short	0x010a
        /*05ba*/ 	.byte	0x3f
	.zero		1


	//----- nvinfo : EIATTR_NUM_MBARRIERS
	.align		4
.L_37:
        /*05bc*/ 	.byte	0x03, 0x38
        /*05be*/ 	.short	0x001b


	//----- nvinfo : EIATTR_EXIT_INSTR_OFFSETS
	.align		4
        /*05c0*/ 	.byte	0x04, 0x1c
        /*05c2*/ 	.short	(.L_39 - .L_38)


	//   ....[0]....
.L_38:
        /*05c4*/ 	.word	0x00000ae0


	//   ....[1]....
        /*05c8*/ 	.word	0x00000b50


	//   ....[2]....
        /*05cc*/ 	.word	0x00007ab0


	//   ....[3]....
        /*05d0*/ 	.word	0x00007b10


	//   ....[4]....
        /*05d4*/ 	.word	0x00007b40


	//   ....[5]....
        /*05d8*/ 	.word	0x000083e0


	//   ....[6]....
        /*05dc*/ 	.word	0x00008410


	//   ....[7]....
        /*05e0*/ 	.word	0x000092d0


	//----- nvinfo : EIATTR_MAX_THREADS
	.align		4
.L_39:
        /*05e4*/ 	.byte	0x04, 0x05
        /*05e6*/ 	.short	(.L_41 - .L_40)
.L_40:
        /*05e8*/ 	.word	0x00000180
        /*05ec*/ 	.word	0x00000001
        /*05f0*/ 	.word	0x00000001


	//----- nvinfo : EIATTR_CRS_STACK_SIZE
	.align		4
.L_41:
        /*05f4*/ 	.byte	0x04, 0x1e
        /*05f6*/ 	.short	(.L_43 - .L_42)
.L_42:
        /*05f8*/ 	.word	0x00000000


	//----- nvinfo : EIATTR_CBANK_PARAM_SIZE
	.align		4
.L_43:
        /*05fc*/ 	.byte	0x03, 0x19
        /*05fe*/ 	.short	0x0870


	//----- nvinfo : EIATTR_PARAM_CBANK
	.align		4
        /*0600*/ 	.byte	0x04, 0x0a
        /*0602*/ 	.short	(.L_45 - .L_44)
	.align		4
.L_44:
        /*0604*/ 	.word	index@(.nv.constant0._ZN7cutlass13device_kernelINS_4fmha6kernel28FmhaKernelTmaWarpSpecializedINS1_10collective30FmhaMainloopTmaWarpSpecializedINS_10bfloat16_tEffN4cute5tupleIJNS7_1CILi128EEENS9_ILi64EEESB_EEENS8_IJiNS9_ILi1EEENS8_IJiiEEEEEESF_SF_NS4_12CausalFusionEJNS2_6OptionILNS2_3TagE0ENS9_ILb1EEEEENSH_ILSI_2ESJ_EEEEENS4_15FmhaFwdEpilogueIS6_fNS8_IJSB_SB_SB_EEEEENS2_23PersistentTileSchedulerEJSK_SL_EEEEEvNT_6ParamsE)
        /*0608*/ 	.short	0x0210
        /*060a*/ 	.short	0x0870


	//----- nvinfo : EIATTR_SW_WAR
	.align		4
.L_45:
        /*060c*/ 	.byte	0x04, 0x36
        /*060e*/ 	.short	(.L_47 - .L_46)
.L_46:
        /*0610*/ 	.word	0x00000008
.L_47:


//--------------------- .nv.callgraph             --------------------------
	.section	.nv.callgraph,"",@"SHT_CUDA_CALLGRAPH"
	.align	4
	.sectionentsize	8
	.align		4
        /*0000*/ 	.word	0x00000000
	.align		4
        /*0004*/ 	.word	0xffffffff
	.align		4
        /*0008*/ 	.word	index@(_ZN7cutlass13device_kernelINS_4fmha6kernel28FmhaKernelTmaWarpSpecializedINS1_10collective30FmhaMainloopTmaWarpSpecializedINS_10bfloat16_tEffN4cute5tupleIJNS7_1CILi128EEENS9_ILi64EEESB_EEENS8_IJiNS9_ILi1EEENS8_IJiiEEEEEESF_SF_NS4_12CausalFusionEJNS2_6OptionILNS2_3TagE0ENS9_ILb1EEEEENSH_ILSI_2ESJ_EEEEENS4_15FmhaFwdEpilogueIS6_fNS8_IJSB_SB_SB_EEEEENS2_23PersistentTileSchedulerEJSK_SL_EEEEEvNT_6ParamsE)
	.align		4
        /*000c*/ 	.word	index@(__assertfail)
	.align		4
        /*0010*/ 	.word	0x00000000
	.align		4
        /*0014*/ 	.word	0xfffffffe
	.align		4
        /*0018*/ 	.word	0x00000000
	.align		4
        /*001c*/ 	.word	0xfffffffd
	.align		4
        /*0020*/ 	.word	0x00000000
	.align		4
        /*0024*/ 	.word	0xfffffffc


//--------------------- .nv.constant4             --------------------------
	.section	.nv.constant4,"a",@progbits
	.align	8
	.align		8
.nv.constant4:
        /*0000*/ 	.dword	__assertfail
	.align		8
        /*0008*/ 	.dword	__unnamed_1
	.align		8
        /*0010*/ 	.dword	_ZN39_INTERNAL_8bcc65ed_4_k_cu_2d0a0877_32784cuda3std3__45__cpo5beginE
	.align		8
        /*0018*/ 	.dword	_ZN39_INTERNAL_8bcc65ed_4_k_cu_2d0a0877_32784cuda3std3__45__cpo3endE
	.align		8
        /*0020*/ 	.dword	_ZN39_INTERNAL_8bcc65ed_4_k_cu_2d0a0877_32784cuda3std3__45__cpo6cbeginE
	.align		8
        /*0028*/ 	.dword	_ZN39_INTERNAL_8bcc65ed_4_k_cu_2d0a0877_32784cuda3std3__45__cpo4cendE
	.align		8
        /*0030*/ 	.dword	_ZN39_INTERNAL_8bcc65ed_4_k_cu_2d0a0877_32784cuda3std3__441_GLOBAL__N__8bcc65ed_4_k_cu_2d0a0877_32786ignoreE
	.align		8
        /*0038*/ 	.dword	_ZN39_INTERNAL_8bcc65ed_4_k_cu_2d0a0877_32784cuda3std3__419piecewise_constructE
	.align		8
        /*0040*/ 	.dword	_ZN39_INTERNAL_8bcc65ed_4_k_cu_2d0a0877_32784cuda3std3__48in_placeE
	.align		8
        /*0048*/ 	.dword	_ZN39_INTERNAL_8bcc65ed_4_k_cu_2d0a0877_32784cuda3std6ranges3__45__cpo4swapE
	.align		8
        /*0050*/ 	.dword	_ZN39_INTERNAL_8bcc65ed_4_k_cu_2d0a0877_32784cuda3std6ranges3__45__cpo9iter_moveE
	.align		8
        /*0058*/ 	.dword	_ZN39_INTERNAL_8bcc65ed_4_k_cu_2d0a0877_32784cute7productE
	.align		8
        /*0060*/ 	.dword	_ZN39_INTERNAL_8bcc65ed_4_k_cu_2d0a0877_32784cute1_E
	.align		8
        /*0068*/ 	.dword	$str$24
	.align		8
        /*0070*/ 	.dword	$str$25


//--------------------- .text._ZN7cutlass13device_kernelINS_4fmha6kernel28FmhaKernelTmaWarpSpecializedINS1_10collective30FmhaMainloopTmaWarpSpecializedINS_10bfloat16_tEffN4cute5tupleIJNS7_1CILi128EEENS9_ILi64EEESB_EEENS8_IJiNS9_ILi1EEENS8_IJiiEEEEEESF_SF_NS4_12CausalFusionEJNS2_6OptionILNS2_3TagE0ENS9_ILb1EEEEENSH_ILSI_2ESJ_EEEEENS4_15FmhaFwdEpilogueIS6_fNS8_IJSB_SB_SB_EEEEENS2_23PersistentTileSchedulerEJSK_SL_EEEEEvNT_6ParamsE --------------------------
	.section	.text._ZN7cutlass13device_kernelINS_4fmha6kernel28FmhaKernelTmaWarpSpecializedINS1_10collective30FmhaMainloopTmaWarpSpecializedINS_10bfloat16_tEffN4cute5tupleIJNS7_1CILi128EEENS9_ILi64EEESB_EEENS8_IJiNS9_ILi1EEENS8_IJiiEEEEEESF_SF_NS4_12CausalFusionEJNS2_6OptionILNS2_3TagE0ENS9_ILb1EEEEENSH_ILSI_2ESJ_EEEEENS4_15FmhaFwdEpilogueIS6_fNS8_IJSB_SB_SB_EEEEENS2_23PersistentTileSchedulerEJSK_SL_EEEEEvNT_6ParamsE,"ax",@progbits
	.align	128
.text._ZN7cutlass13device_kernelINS_4fmha6kernel28FmhaKernelTmaWarpSpecializedINS1_10collective30FmhaMainloopTmaWarpSpecializedINS_10bfloat16_tEffN4cute5tupleIJNS7_1CILi128EEENS9_ILi64EEESB_EEENS8_IJiNS9_ILi1EEENS8_IJiiEEEEEESF_SF_NS4_12CausalFusionEJNS2_6OptionILNS2_3TagE0ENS9_ILb1EEEEENSH_ILSI_2ESJ_EEEEENS4_15FmhaFwdEpilogueIS6_fNS8_IJSB_SB_SB_EEEEENS2_23PersistentTileSchedulerEJSK_SL_EEEEEvNT_6ParamsE:
        .type           _ZN7cutlass13device_kernelINS_4fmha6kernel28FmhaKernelTmaWarpSpecializedINS1_10collective30FmhaMainloopTmaWarpSpecializedINS_10bfloat16_tEffN4cute5tupleIJNS7_1CILi128EEENS9_ILi64EEESB_EEENS8_IJiNS9_ILi1EEENS8_IJiiEEEEEESF_SF_NS4_12CausalFusionEJNS2_6OptionILNS2_3TagE0ENS9_ILb1EEEEENSH_ILSI_2ESJ_EEEEENS4_15FmhaFwdEpilogueIS6_fNS8_IJSB_SB_SB_EEEEENS2_23PersistentTileSchedulerEJSK_SL_EEEEEvNT_6ParamsE,@function
        .size           _ZN7cutlass13device_kernelINS_4fmha6kernel28FmhaKernelTmaWarpSpecializedINS1_10collective30FmhaMainloopTmaWarpSpecializedINS_10bfloat16_tEffN4cute5tupleIJNS7_1CILi128EEENS9_ILi64EEESB_EEENS8_IJiNS9_ILi1EEENS8_IJiiEEEEEESF_SF_NS4_12CausalFusionEJNS2_6OptionILNS2_3TagE0ENS9_ILb1EEEEENSH_ILSI_2ESJ_EEEEENS4_15FmhaFwdEpilogueIS6_fNS8_IJSB_SB_SB_EEEEENS2_23PersistentTileSchedulerEJSK_SL_EEEEEvNT_6ParamsE,(.L_x_146 - _ZN7cutlass13device_kernelINS_4fmha6kernel28FmhaKernelTmaWarpSpecializedINS1_10collective30FmhaMainloopTmaWarpSpecializedINS_10bfloat16_tEffN4cute5tupleIJNS7_1CILi128EEENS9_ILi64EEESB_EEENS8_IJiNS9_ILi1EEENS8_IJiiEEEEEESF_SF_NS4_12CausalFusionEJNS2_6OptionILNS2_3TagE0ENS9_ILb1EEEEENSH_ILSI_2ESJ_EEEEENS4_15FmhaFwdEpilogueIS6_fNS8_IJSB_SB_SB_EEEEENS2_23PersistentTileSchedulerEJSK_SL_EEEEEvNT_6ParamsE)
        .other          _ZN7cutlass13device_kernelINS_4fmha6kernel28FmhaKernelTmaWarpSpecializedINS1_10collective30FmhaMainloopTmaWarpSpecializedINS_10bfloat16_tEffN4cute5tupleIJNS7_1CILi128EEENS9_ILi64EEESB_EEENS8_IJiNS9_ILi1EEENS8_IJiiEEEEEESF_SF_NS4_12CausalFusionEJNS2_6OptionILNS2_3TagE0ENS9_ILb1EEEEENSH_ILSI_2ESJ_EEEEENS4_15FmhaFwdEpilogueIS6_fNS8_IJSB_SB_SB_EEEEENS2_23PersistentTileSchedulerEJSK_SL_EEEEEvNT_6ParamsE,@"STO_CUDA_ENTRY STV_DEFAULT"
_ZN7cutlass13device_kernelINS_4fmha6kernel28FmhaKernelTmaWarpSpecializedINS1_10collective30FmhaMainloopTmaWarpSpecializedINS_10bfloat16_tEffN4cute5tupleIJNS7_1CILi128EEENS9_ILi64EEESB_EEENS8_IJiNS9_ILi1EEENS8_IJiiEEEEEESF_SF_NS4_12CausalFusionEJNS2_6OptionILNS2_3TagE0ENS9_ILb1EEEEENSH_ILSI_2ESJ_EEEEENS4_15FmhaFwdEpilogueIS6_fNS8_IJSB_SB_SB_EEEEENS2_23PersistentTileSchedulerEJSK_SL_EEEEEvNT_6ParamsE:
[----:B------:R-:W1:Y:S01]  /*0000*/  LDC R1, c[0x0][0x28] ;  /* 0x00000a00ff017b82 */ /* 0x000e620000000800 */
[----:B------:R-:W2:Y:S07]  /*0010*/  S2R R2, SR_TID.X ;  /* 0x0000000000027919 */ /* 0x000eae0000002100 */
[----:B------:R-:W3:Y:S01]  /*0020*/  S2UR UR6, SR_CTAID.X ;  /* 0x00000000000679c3 */ /* 0x000ee20000002500 */
[----:B------:R-:W-:Y:S01]  /*0030*/  ELECT P1, URZ, PT ;  /* 0x00000000003f782f */ /* 0x000fe20003820000 */
[----:B------:R-:W-:Y:S01]  /*0040*/  BSSY B0, `(.L_x_0) ;  /* 0x0000018000007945 */ /* 0x000fe20003800000 */
[----:B---3--:R-:W-:Y:S01]  /*0050*/  IMAD.U32 R17, RZ, RZ, UR6 ;  /* 0x00000006ff117e24 */ /* 0x008fe2000f8e00ff */
[----:B--2---:R-:W-:-:S05]  /*0060*/  SHF.R.U32.HI R0, RZ, 0x5, R2 ;  /* 0x00000005ff007819 */ /* 0x004fca0000011602 */
[----:B------:R-:W2:Y:S02]  /*0070*/  SHFL.IDX PT, R3, R0, RZ, 0x1f ;  /* 0x00001fff00037589 */ /* 0x000ea400000e0000 */
[----:B--2---:R-:W-:Y:S02]  /*0080*/  R2UR UR4, R3 ;  /* 0x00000000030472ca */ /* 0x004fe400000e0000 */
[----:B------:R-:W-:-:S06]  /*0090*/  SHF.R.U32.HI R3, RZ, 0x7, R2 ;  /* 0x00000007ff037819 */ /* 0x000fcc0000011602 */
[----:B------:R-:W2:Y:S05]  /*00a0*/  SHFL.IDX PT, R3, R3, RZ, 0x1f ;  /* 0x00001fff03037589 */ /* 0x000eaa00000e0000 */
[----:B------:R-:W-:Y:S02]  /*00b0*/  USHF.R.S32.HI UR5, URZ, 0x1f, UR4 ;  /* 0x0000001f3f057899 */ /* 0x000fe40008011404 */
[----:B------:R-:W-:Y:S02]  /*00c0*/  ISETP.EQ.AND P2, PT, RZ, UR4, P1 ;  /* 0x00000004ff007c0c */ /* 0x000fe40008f42270 */
[----:B------:R-:W-:-:S04]  /*00d0*/  ULEA.HI UR5, UR5, UR4, URZ, 0x2 ;  /* 0x0000000405057291 */ /* 0x000fc8000f8f103f */
[----:B------:R-:W-:-:S04]  /*00e0*/  ULOP3.LUT UR5, UR5, 0xfffffffc, URZ, 0xc0, !UPT ;  /* 0xfffffffc05057892 */ /* 0x000fc8000f8ec03f */
[----:B------:R-:W-:-:S03]  /*00f0*/  UIADD3 UR5, UR4, -UR5, URZ ;  /* 0x8000000504057290 */ /* 0x000fc6000fffe03f */
[----:B-1----:R-:W-:Y:S09]  /*0100*/  @!P2 BRA `(.L_x_1) ;  /* 0x00000000002ca947 */ /* 0x002ff20003800000 */
[----:B------:R-:W-:Y:S02]  /*0110*/  ULDC.64 UR6, c[0x0][0x198] ;  /* 0x0000660000067ab9 */ /* 0x000fe40000000a00 */
[----:B------:R-:W-:Y:S02]  /*0120*/  UIADD3 UR8, UP0, UR6, 0xf0, URZ ;  /* 0x000000f006087890 */ /* 0x000fe4000ff1e03f */
[----:B------:R-:W-:Y:S02]  /*0130*/  UIADD3 UR10, UP1, UR6, 0x1f0, URZ ;  /* 0x000001f0060a7890 */ /* 0x000fe4000ff3e03f */
[----:B------:R-:W-:Y:S02]  /*0140*/  UIADD3 UR6, UP2, UR6, 0x2f0, URZ ;  /* 0x000002f006067890 */ /* 0x000fe4000ff5e03f */
[----:B------:R-:W-:Y:S02]  /*0150*/  UIADD3.X UR9, URZ, UR7, URZ, UP0, !UPT ;  /* 0x000000073f097290 */ /* 0x000fe400087fe43f */
[----:B------:R-:W-:-:S02]  /*0160*/  UIADD3.X UR11, URZ, UR7, URZ, UP1, !UPT ;  /* 0x000000073f0b7290 */ /* 0x000fc40008ffe43f */
[----:B------:R-:W-:-:S05]  /*0170*/  UIADD3.X UR7, URZ, UR7, URZ, UP2, !UPT ;  /* 0x000000073f077290 */ /* 0x000fca00097fe43f */
[----:B------:R1:W-:Y:S02]  /*0180*/  UTMACCTL.PF [UR8] ;  /* 0x00000000080079b9 */ /* 0x0003e40008040000 */
[----:B------:R1:W-:Y:S02]  /*0190*/  UTMACCTL.PF [UR10] ;  /* 0x000000000a0079b9 */ /* 0x0003e40008040000 */
[----:B------:R1:W-:Y:S02]  /*01a0*/  UTMACCTL.PF [UR6] ;  /* 0x00000000060079b9 */ /* 0x0003e40008040000 */
[----:B-1----:R-:W-:Y:S01]  /*01b0*/  NOP ;  /* 0x0000000000007918 */ /* 0x002fe20000000000 */
.L_x_1:
[----:B------:R-:W-:Y:S05]  /*01c0*/  BSYNC B0 ;  /* 0x0000000000007941 */ /* 0x000fea0003800000 */
.L_x_0:
[----:B------:R-:W1:Y:S01]  /*01d0*/  SHFL.IDX PT, R4, R0, RZ, 0x1f ;  /* 0x00001fff00047589 */ /* 0x000e6200000e0000 */
[----:B--2---:R-:W-:Y:S01]  /*01e0*/  R2UR UR49, R3 ;  /* 0x00000000033172ca */ /* 0x004fe200000e0000 */
[----:B------:R-:W-:Y:S02]  /*01f0*/  UISETP.NE.AND UP0, UPT, UR5, 0x1, UPT ;  /* 0x000000010500788c */ /* 0x000fe4000bf05270 */
[----:B------:R-:W-:-:S10]  /*0200*/  UISETP.NE.AND UP1, UPT, UR5, 0x2, UPT ;  /* 0x000000020500788c */ /* 0x000fd4000bf25270 */
[----:B------:R-:W-:Y:S02]  /*0210*/  UIADD3 UR10, UR49, -0x1, URZ ;  /* 0xffffffff310a7890 */ /* 0x000fe4000fffe03f */
[----:B------:R-:W-:Y:S02]  /*0220*/  UISETP.EQ.AND UP2, UPT, UR49, URZ, !UP0 ;  /* 0x0000003f3100728c */ /* 0x000fe4000c742270 */
[----:B------:R-:W-:Y:S02]  /*0230*/  UISETP.EQ.AND UP3, UPT, UR49, URZ, !UP1 ;  /* 0x0000003f3100728c */ /* 0x000fe4000cf62270 */
[----:B------:R-:W-:Y:S02]  /*0240*/  UISETP.GE.U32.AND UP4, UPT, UR10, 0x4, UPT ;  /* 0x000000040a00788c */ /* 0x000fe4000bf86070 */
[----:B------:R-:W-:Y:S01]  /*0250*/  USEL UR48, URZ, 0x1, !UP2 ;  /* 0x000000013f307887 */ /* 0x000fe2000d000000 */
[----:B-1----:R-:W-:Y:S01]  /*0260*/  ISETP.NE.AND P0, PT, R4, RZ, PT ;  /* 0x000000ff0400720c */ /* 0x002fe20003f05270 */
[----:B------:R-:W-:Y:S01]  /*0270*/  USEL UR47, URZ, 0x1, !UP3 ;  /* 0x000000013f2f7887 */ /* 0x000fe2000d800000 */
[----:B------:R-:W-:Y:S01]  /*0280*/  IMAD.U32 R4, RZ, RZ, UR5 ;  /* 0x00000005ff047e24 */ /* 0x000fe2000f8e00ff */
[----:B------:R-:W-:-:S02]  /*0290*/  USEL UR48, UR48, 0x2, UP4 ;  /* 0x0000000230307887 */ /* 0x000fc4000a000000 */
[----:B------:R-:W-:-:S08]  /*02a0*/  USEL UR47, UR47, 0x2, UP4 ;  /* 0x000000022f2f7887 */ /* 0x000fd0000a000000 */
[----:B------:R-:W-:Y:S05]  /*02b0*/  @P0 BRA `(.L_x_2) ;  /* 0x0000000000480947 */ /* 0x000fea0003800000 */
[----:B------:R-:W1:Y:S01]  /*02c0*/  S2UR UR8, SR_CgaCtaId ;  /* 0x00000000000879c3 */ /* 0x000e620000008800 */
[----:B------:R-:W-:Y:S01]  /*02d0*/  UMOV UR4, 0x400 ;  /* 0x0000040000047882 */ /* 0x000fe20000000000 */
[----:B------:R-:W-:Y:S01]  /*02e0*/  UMOV UR5, 0x1 ;  /* 0x0000000100057882 */ /* 0x000fe20000000000 */
[----:B------:R-:W-:Y:S01]  /*02f0*/  UMOV UR6, 0x80 ;  /* 0x0000008000067882 */ /* 0x000fe20000000000 */
[----:B------:R-:W-:Y:S01]  /*0300*/  ELECT P0, URZ, PT ;  /* 0x00000000003f782f */ /* 0x000fe20003800000 */
[----:B------:R-:W-:-:S04]  /*0310*/  UIADD3 UR6, -UR6, 0x100000, URZ ;  /* 0x0010000006067890 */ /* 0x000fc8000fffe13f */
[----:B------:R-:W-:Y:S02]  /*0320*/  USHF.L.U32 UR7, UR6, 0xb, URZ ;  /* 0x0000000b06077899 */ /* 0x000fe4000800063f */
[----:B------:R-:W-:Y:S02]  /*0330*/  USHF.L.U32 UR6, UR6, 0x1, URZ ;  /* 0x0000000106067899 */ /* 0x000fe4000800063f */
[----:B-1----:R-:W-:Y:S02]  /*0340*/  ULEA UR8, UR8, UR4, 0x18 ;  /* 0x0000000408087291 */ /* 0x002fe4000f8ec03f */
[----:B------:R-:W-:-:S04]  /*0350*/  UIADD3 UR4, -UR5, 0x100000, URZ ;  /* 0x0010000005047890 */ /* 0x000fc8000fffe13f */
[----:B------:R-:W-:Y:S02]  /*0360*/  USHF.L.U32 UR5, UR4, 0xb, URZ ;  /* 0x0000000b04057899 */ /* 0x000fe4000800063f */
[----:B------:R-:W-:Y:S01]  /*0370*/  USHF.L.U32 UR4, UR4, 0x1, URZ ;  /* 0x0000000104047899 */ /* 0x000fe2000800063f */
[----:B------:R-:W1:Y:S11]  /*0380*/  FENCE.VIEW.ASYNC.S ;  /* 0x00000000000073c6 */ /* 0x000e760000000000 */
[----:B-1----:R1:W2:Y:S01]  /*0390*/  SYNCS.EXCH.64 URZ, [UR8+0x12450], UR4 ;  /* 0x01245004083f75b2 */ /* 0x0022a20008000100 */
[----:B------:R1:W3:Y:S01]  /*03a0*/  SYNCS.EXCH.64 URZ, [UR8+0x12460], UR6 ;  /* 0x01246006083f75b2 */ /* 0x0002e20008000100 */
[----:B------:R1:W4:Y:S01]  /*03b0*/  SYNCS.EXCH.64 URZ, [UR8+0x12458], UR4 ;  /* 0x01245804083f75b2 */ /* 0x0003220008000100 */
[----:B------:R1:W1:Y:S01]  /*03c0*/  SYNCS.EXCH.64 URZ, [UR8+0x12468], UR6 ;  /* 0x01246806083f75b2 */ /* 0x0002620008000100 */
[----:B------:R-:W-:Y:S01]  /*03d0*/  NOP ;  /* 0x0000000000007918 */ /* 0x000fe20000000000 */
.L_x_2:
[----:B------:R-:W5:Y:S01]  /*03e0*/  SHFL.IDX PT, R3, R0, RZ, 0x1f ;  /* 0x00001fff00037589 */ /* 0x000f6200000e0000 */
[----:B------:R-:W-:Y:S01]  /*03f0*/  NOP ;  /* 0x0000000000007918 */ /* 0x000fe20000000000 */
[----:B-----5:R-:W-:-:S13]  /*0400*/  ISETP.NE.AND P0, PT, R3, RZ, PT ;  /* 0x000000ff0300720c */ /* 0x020fda0003f05270 */
[----:B------:R-:W-:Y:S05]  /*0410*/  @P0 BRA `(.L_x_3) ;  /* 0x0000000000600947 */ /* 0x000fea0003800000 */
[----:B-1----:R-:W1:Y:S01]  /*0420*/  S2UR UR5, SR_CgaCtaId ;  /* 0x00000000000579c3 */ /* 0x002e620000008800 */
[----:B------:R-:W-:Y:S01]  /*0430*/  UMOV UR4, 0x400 ;  /* 0x0000040000047882 */ /* 0x000fe20000000000 */
[----:B------:R-:W-:Y:S01]  /*0440*/  UMOV UR6, 0x1 ;  /* 0x0000000100067882 */ /* 0x000fe20000000000 */
[----:B------:R-:W-:Y:S01]  /*0450*/  UMOV UR9, 0x100 ;  /* 0x0000010000097882 */ /* 0x000fe20000000000 */
[----:B------:R-:W-:-:S04]  /*0460*/  UIADD3 UR6, -UR6, 0x100000, URZ ;  /* 0x0010000006067890 */ /* 0x000fc8000fffe13f */
[----:B------:R-:W-:Y:S02]  /*0470*/  USHF.L.U32 UR7, UR6, 0xb, URZ ;  /* 0x0000000b06077899 */ /* 0x000fe4000800063f */
[----:B------:R-:W-:Y:S01]  /*0480*/  USHF.L.U32 UR6, UR6, 0x1, URZ ;  /* 0x0000000106067899 */ /* 0x000fe2000800063f */
[----:B------:R-:W-:Y:S01]  /*0490*/  ELECT P0, URZ, PT ;  /* 0x00000000003f782f */ /* 0x000fe20003800000 */
[----:B-1----:R-:W-:Y:S02]  /*04a0*/  ULEA UR8, UR5, UR4, 0x18 ;  /* 0x0000000405087291 */ /* 0x002fe4000f8ec03f */
[----:B------:R-:W-:-:S04]  /*04b0*/  UIADD3 UR4, -UR9, 0x100000, URZ ;  /* 0x0010000009047890 */ /* 0x000fc8000fffe13f */
[----:B------:R-:W-:Y:S02]  /*04c0*/  USHF.L.U32 UR5, UR4, 0xb, URZ ;  /* 0x0000000b04057899 */ /* 0x000fe4000800063f */
[----:B------:R-:W-:Y:S01]  /*04d0*/  USHF.L.U32 UR4, UR4, 0x1, URZ ;  /* 0x0000000104047899 */ /* 0x000fe2000800063f */
[----:B------:R-:W1:Y:S03]  /*04e0*/  FENCE.VIEW.ASYNC.S ;  /* 0x00000000000073c6 */ /* 0x000e660000000000 */
[----:B-1----:R1:W1:Y:S08]  /*04f0*/  SYNCS.EXCH.64 URZ, [UR8+0x12400], UR6 ;  /* 0x01240006083f75b2 */ /* 0x0022700008000100 */
[----:B------:R1:W1:Y:S01]  /*0500*/  SYNCS.EXCH.64 URZ, [UR8+0x12428], UR4 ;  /* 0x01242804083f75b2 */ /* 0x0002620008000100 */
        /* <DEDUP_REMOVED lines=8> */
[----:B------:R-:W-:Y:S01]  /*0590*/  NOP ;  /* 0x0000000000007918 */ /* 0x000fe20000000000 */
.L_x_3:
        /* <DEDUP_REMOVED lines=21> */
[----:B------:R-:W-:Y:S01]  /*06f0*/  NOP ;  /* 0x0000000000007918 */ /* 0x000fe20000000000 */
.L_x_4:
[----:B------:R-:W5:Y:S01]  /*0700*/  SHFL.IDX PT, R3, R0, RZ, 0x1f ;  /* 0x00001fff00037589 */ /* 0x000f6200000e0000 */
[----:B------:R-:W-:Y:S01]  /*0710*/  ELECT P0, URZ, PT ;  /* 0x00000000003f782f */ /* 0x000fe20003800000 */
[----:B------:R-:W-:Y:S01]  /*0720*/  NOP ;  /* 0x0000000000007918 */ /* 0x000fe20000000000 */
[----:B-1----:R-:W-:Y:S02]  /*0730*/  UMOV UR4, 0x80 ;  /* 0x0000008000047882 */ /* 0x002fe40000000000 */
[C---:B-----5:R-:W-:Y:S02]  /*0740*/  ISETP.NE.OR P0, PT, R3.reuse, RZ, !P0 ;  /* 0x000000ff0300720c */ /* 0x060fe40004705670 */
[----:B------:R-:W-:-:S11]  /*0750*/  ISETP.NE.AND P3, PT, R3, RZ, PT ;  /* 0x000000ff0300720c */ /* 0x000fd60003f65270 */
[----:B------:R-:W-:Y:S01]  /*0760*/  VOTEU.ALL UP2, P0 ;  /* 0x00000000003f7886 */ /* 0x000fe20000040000 */
[----:B------:R-:W-:Y:S01]  /*0770*/  VOTEU.ALL UP3, P0 ;  /* 0x00000000003f7886 */ /* 0x000fe20000060000 */
[----:B------:R-:W-:Y:S01]  /*0780*/  VOTEU.ALL UP4, P0 ;  /* 0x00000000003f7886 */ /* 0x000fe20000080000 */
[----:B------:R-:W-:Y:S02]  /*0790*/  VOTEU.ALL UP5, P0 ;  /* 0x00000000003f7886 */ /* 0x000fe400000a0000 */
[----:B------:R-:W1:Y:S01]  /*07a0*/  @!UP2 S2UR UR7, SR_CgaCtaId ;  /* 0x000000000007a9c3 */ /* 0x000e620000008800 */
[----:B------:R-:W-:Y:S01]  /*07b0*/  @!UP2 UMOV UR6, 0x400 ;  /* 0x000004000006a882 */ /* 0x000fe20000000000 */
[----:B------:R-:W-:-:S04]  /*07c0*/  @!UP2 UIADD3 UR4, -UR4, 0x100000, URZ ;  /* 0x001000000404a890 */ /* 0x000fc8000fffe13f */
[----:B------:R-:W-:Y:S02]  /*07d0*/  @!UP2 USHF.L.U32 UR5, UR4, 0xb, URZ ;  /* 0x0000000b0405a899 */ /* 0x000fe4000800063f */
[----:B------:R-:W-:Y:S02]  /*07e0*/  @!UP2 USHF.L.U32 UR4, UR4, 0x1, URZ ;  /* 0x000000010404a899 */ /* 0x000fe4000800063f */
[----:B-1----:R-:W-:Y:S01]  /*07f0*/  @!UP2 ULEA UR6, UR7, UR6, 0x18 ;  /* 0x000000060706a291 */ /* 0x002fe2000f8ec03f */
[----:B------:R-:W-:Y:S01]  /*0800*/  VOTEU.ALL UP2, P0 ;  /* 0x00000000003f7886 */ /* 0x000fe20000040000 */
[----:B------:R-:W1:Y:S10]  /*0810*/  FENCE.VIEW.ASYNC.S ;  /* 0x00000000000073c6 */ /* 0x000e740000000000 */
[----:B-1----:R1:W1:Y:S01]  /*0820*/  @!UP2 SYNCS.EXCH.64 URZ, [UR6+0x12490], UR4 ;  /* 0x01249004063fa5b2 */ /* 0x0022620008000100 */
[----:B------:R1:W1:Y:S01]  /*0830*/  @!UP3 SYNCS.EXCH.64 URZ, [UR6+0x12498], UR4 ;  /* 0x01249804063fb5b2 */ /* 0x0002620008000100 */
[----:B------:R1:W1:Y:S01]  /*0840*/  @!UP4 SYNCS.EXCH.64 URZ, [UR6+0x124a0], UR4 ;  /* 0x0124a004063fc5b2 */ /* 0x0002620008000100 */
[----:B------:R1:W1:Y:S01]  /*0850*/  @!UP5 SYNCS.EXCH.64 URZ, [UR6+0x124a8], UR4 ;  /* 0x0124a804063fd5b2 */ /* 0x0002620008000100 */
[----:B------:R-:W-:Y:S01]  /*0860*/  NOP ;  /* 0x0000000000007918 */ /* 0x000fe20000000000 */
[----:B------:R-:W-:Y:S05]  /*0870*/  @P3 BRA `(.L_x_5) ;  /* 0x0000000000483947 */ /* 0x000fea0003800000 */
[----:B-1----:R-:W1:Y:S01]  /*0880*/  S2UR UR5, SR_CgaCtaId ;  /* 0x00000000000579c3 */ /* 0x002e620000008800 */
[----:B------:R-:W-:Y:S01]  /*0890*/  UMOV UR4, 0x400 ;  /* 0x0000040000047882 */ /* 0x000fe20000000000 */
[----:B------:R-:W-:Y:S01]  /*08a0*/  UMOV UR6, 0x20 ;  /* 0x0000002000067882 */ /* 0x000fe20000000000 */
[----:B------:R-:W-:Y:S01]  /*08b0*/  UMOV UR7, 0x80 ;  /* 0x0000008000077882 */ /* 0x000fe20000000000 */
[----:B------:R-:W-:Y:S01]  /*08c0*/  ELECT P0, URZ, PT ;  /* 0x00000000003f782f */ /* 0x000fe20003800000 */
[----:B-1----:R-:W-:Y:S02]  /*08d0*/  ULEA UR8, UR5, UR4, 0x18 ;  /* 0x0000000405087291 */ /* 0x002fe4000f8ec03f */
[----:B------:R-:W-:-:S04]  /*08e0*/  UIADD3 UR4, -UR6, 0x100000, URZ ;  /* 0x0010000006047890 */ /* 0x000fc8000fffe13f */
[----:B------:R-:W-:Y:S02]  /*08f0*/  USHF.L.U32 UR5, UR4, 0xb, URZ ;  /* 0x0000000b04057899 */ /* 0x000fe4000800063f */
[----:B------:R-:W-:Y:S02]  /*0900*/  USHF.L.U32 UR4, UR4, 0x1, URZ ;  /* 0x0000000104047899 */ /* 0x000fe4000800063f */
        /* <DEDUP_REMOVED lines=9> */
.L_x_5:
[----:B------:R-:W-:Y:S01]  /*09a0*/  VOTEU.ANY UP2, P2 ;  /* 0x00000000003f7886 */ /* 0x000fe20001040100 */
[----:B-1----:R-:W-:Y:S01]  /*09b0*/  UMOV UR4, 0x40 ;  /* 0x0000004000047882 */ /* 0x002fe20000000000 */
[----:B------:R-:W-:Y:S01]  /*09c0*/  ISETP.NE.AND P3, PT, RZ, UR49, PT ;  /* 0x00000031ff007c0c */ /* 0x000fe2000bf65270 */
[----:B------:R-:W-:Y:S01]  /*09d0*/  NOP ;  /* 0x0000000000007918 */ /* 0x000fe20000000000 */
[----:B------:R-:W-:Y:S01]  /*09e0*/  ISETP.EQ.AND P0, PT, R4, 0x2, P1 ;  /* 0x000000020400780c */ /* 0x000fe20000f02270 */
[----:B------:R-:W1:Y:S01]  /*09f0*/  @UP2 S2UR UR7, SR_CgaCtaId ;  /* 0x00000000000729c3 */ /* 0x000e620000008800 */
[----:B------:R-:W-:Y:S01]  /*0a00*/  @UP2 UMOV UR6, 0x400 ;  /* 0x0000040000062882 */ /* 0x000fe20000000000 */
[----:B------:R-:W-:-:S04]  /*0a10*/  @UP2 UIADD3 UR4, -UR4, 0x100000, URZ ;  /* 0x0010000004042890 */ /* 0x000fc8000fffe13f */
[----:B------:R-:W-:Y:S02]  /*0a20*/  @UP2 USHF.L.U32 UR5, UR4, 0xb, URZ ;  /* 0x0000000b04052899 */ /* 0x000fe4000800063f */
[----:B------:R-:W-:Y:S02]  /*0a30*/  @UP2 USHF.L.U32 UR4, UR4, 0x1, URZ ;  /* 0x0000000104042899 */ /* 0x000fe4000800063f */
[----:B-1----:R-:W-:Y:S01]  /*0a40*/  @UP2 ULEA UR6, UR7, UR6, 0x18 ;  /* 0x0000000607062291 */ /* 0x002fe2000f8ec03f */
[----:B------:R-:W-:Y:S01]  /*0a50*/  VOTEU.ANY UP2, P2 ;  /* 0x00000000003f7886 */ /* 0x000fe20001040100 */
[----:B------:R-:W-:Y:S01]  /*0a60*/  ISETP.EQ.AND P2, PT, R4, 0x1, P1 ;  /* 0x000000010400780c */ /* 0x000fe20000f42270 */
[----:B------:R-:W1:Y:S09]  /*0a70*/  FENCE.VIEW.ASYNC.S ;  /* 0x00000000000073c6 */ /* 0x000e720000000000 */
[----:B-1----:R1:W2:Y:S01]  /*0a80*/  @UP2 SYNCS.EXCH.64 URZ, [UR6+0x124b0], UR4 ;  /* 0x0124b004063f25b2 */ /* 0x0022a20008000100 */
[----:B------:R-:W-:Y:S01]  /*0a90*/  NOP ;  /* 0x0000000000007918 */ /* 0x000fe20000000000 */
[----:B--234-:R-:W-:Y:S06]  /*0aa0*/  BAR.SYNC.DEFER_BLOCKING 0x0 ;  /* 0x0000000000007b1d */ /* 0x01cfec0000010000 */
[----:B------:R-:W-:Y:S05]  /*0ab0*/  @!P3 BRA `(.L_x_6) ;  /* 0x000000700000b947 */ /* 0x000fea0003800000 */
[----:B------:R-:W-:-:S06]  /*0ac0*/  UISETP.GT.U32.AND UP0, UPT, UR10, 0x3, UPT ;  /* 0x000000030a00788c */ /* 0x000fcc000bf04070 */
[----:B------:R-:W-:-:S13]  /*0ad0*/  PLOP3.LUT P0, PT, PT, PT, UP0, 0x80, 0x0 ;  /* 0x000000000000781c */ /* 0x000fda0003f0f008 */
[----:B-1----:R-:W-:Y:S05]  /*0ae0*/  @P0 EXIT ;  /* 0x000000000000094d */ /* 0x002fea0003800000 */
.L_x_7:
[----:B------:R-:W-:-:S08]  /*0af0*/  NOP ;  /* 0x0000000000007918 */ /* 0x000fd00000000000 */
[----:B------:R-:W1:Y:S02]  /*0b00*/  USETMAXREG.TRY_ALLOC.CTAPOOL UP0, 0xf0 ;  /* 0x000000f0000079c8 */ /* 0x000e640008000600 */
[----:B-1----:R-:W-:-:S13]  /*0b10*/  PLOP3.LUT P0, PT, PT, PT, UP0, 0x80, 0x0 ;  /* 0x000000000000781c */ /* 0x002fda0003f0f008 */
[----:B------:R-:W-:Y:S05]  /*0b20*/  @!P0 BRA `(.L_x_7) ;  /* 0xfffffffc00f08947 */ /* 0x000fea000383ffff */
[----:B------:R-:W-:Y:S02]  /*0b30*/  ULDC UR4, c[0x0][0xa00] ;  /* 0x0002800000047ab9 */ /* 0x000fe40000000800 */
[----:B------:R-:W-:-:S13]  /*0b40*/  ISETP.GE.AND P0, PT, R17, UR4, PT ;  /* 0x0000000411007c0c */ /* 0x000fda000bf06270 */
[----:B------:R-:W-:Y:S05]  /*0b50*/  @P0 EXIT ;  /* 0x000000000000094d */ /* 0x000fea0003800000 */
[----:B------:R-:W-:Y:S01]  /*0b60*/  SHF.R.S32.HI R3, RZ, 0x1f, R2 ;  /* 0x0000001fff037819 */ /* 0x000fe20000011402 */
[----:B------:R-:W1:Y:S01]  /*0b70*/  S2UR UR4, SR_CgaCtaId ;  /* 0x00000000000479c3 */ /* 0x000e620000008800 */
[----:B------:R-:W-:Y:S01]  /*0b80*/  UMOV UR45, 0x400 ;  /* 0x00000400002d7882 */ /* 0x000fe20000000000 */
[----:B------:R-:W-:Y:S01]  /*0b90*/  UISETP.NE.AND UP0, UPT, UR49, 0x1, UPT ;  /* 0x000000013100788c */ /* 0x000fe2000bf05270 */
[----:B------:R-:W-:Y:S01]  /*0ba0*/  LEA.HI R3, R3, R2, RZ, 0x7 ;  /* 0x0000000203037211 */ /* 0x000fe200078f38ff */
[----:B------:R-:W-:Y:S01]  /*0bb0*/  IMAD.MOV.U32 R22, RZ, RZ, RZ ;  /* 0x000000ffff167224 */ /* 0x000fe200078e00ff */
[----:B------:R-:W-:Y:S02]  /*0bc0*/  ULOP3.LUT UR46, UR48, 0x1, URZ, 0xfc, !UPT ;  /* 0x00000001302e7892 */ /* 0x000fe4000f8efc3f */
[----:B------:R-:W-:Y:S01]  /*0bd0*/  LOP3.LUT R3, R3, 0xffffff80, RZ, 0xc0, !PT ;  /* 0xffffff8003037812 */ /* 0x000fe200078ec0ff */
[----:B------:R-:W-:Y:S02]  /*0be0*/  UP2UR UR5, UPR, URZ, 0x1 ;  /* 0x000000013f057883 */ /* 0x000fe40008000000 */
[----:B------:R-:W-:-:S02]  /*0bf0*/  USEL UR6, URZ, 0x1, UP0 ;  /* 0x000000013f067887 */ /* 0x000fc40008000000 */
[----:B------:R-:W-:Y:S01]  /*0c00*/  IMAD.IADD R3, R2, 0x1, -R3 ;  /* 0x0000000102037824 */ /* 0x000fe200078e0a03 */
[----:B------:R-:W-:Y:S01]  /*0c10*/  ULDC.64 UR50, c[0x0][0x198] ;  /* 0x0000660000327ab9 */ /* 0x000fe20000000a00 */
[----:B------:R-:W-:Y:S01]  /*0c20*/  UMOV UR39, URZ ;  /* 0x0000003f00277c82 */ /* 0x000fe20008000000 */
[----:B------:R-:W-:Y:S01]  /*0c30*/  UMOV UR38, URZ ;  /* 0x0000003f00267c82 */ /* 0x000fe20008000000 */
[----:B------:R-:W-:Y:S01]  /*0c40*/  IMAD.U32 R88, RZ, RZ, UR6 ;  /* 0x00000006ff587e24 */ /* 0x000fe2000f8e00ff */
[----:B------:R-:W-:Y:S01]  /*0c50*/  SHF.R.S32.HI R0, RZ, 0x1f, R3 ;  /* 0x0000001fff007819 */ /* 0x000fe20000011403 */
[----:B------:R-:W-:Y:S01]  /*0c60*/  UMOV UR37, URZ ;  /* 0x0000003f00257c82 */ /* 0x000fe20008000000 */
[----:B------:R-:W-:Y:S02]  /*0c70*/  ULDC.64 UR52, c[0x0][0x208] ;  /* 0x0000820000347ab9 */ /* 0x000fe40000000a00 */
[CC--:B------:R-:W-:Y:S02]  /*0c80*/  LEA.HI R4, R0.reuse, R3.reuse, RZ, 0x2 ;  /* 0x0000000300047211 */ /* 0x0c0fe400078f10ff */
[----:B------:R-:W-:Y:S01]  /*0c90*/  LEA.HI R0, R0, R3, RZ, 0x5 ;  /* 0x0000000300007211 */ /* 0x000fe200078f28ff */
[----:B-1----:R-:W-:Y:S01]  /*0ca0*/  ULEA UR45, UR4, UR45, 0x18 ;  /* 0x0000002d042d7291 */ /* 0x002fe2000f8ec03f */
[----:B------:R-:W-:-:S02]  /*0cb0*/  SHF.R.S32.HI R5, RZ, 0x2, R4 ;  /* 0x00000002ff057819 */ /* 0x000fc40000011404 */
[----:B------:R-:W-:Y:S01]  /*0cc0*/  SHF.R.S32.HI R6, RZ, 0x1f, R4 ;  /* 0x0000001fff067819 */ /* 0x000fe20000011404 */
[----:B------:R-:W-:Y:S01]  /*0cd0*/  UIADD3 UR4, UR45, 0x4000, URZ ;  /* 0x000040002d047890 */ /* 0x000fe2000fffe03f */
[----:B------:R-:W-:Y:S01]  /*0ce0*/  LOP3.LUT R4, R4, 0x7ffffffc, RZ, 0xc0, !PT ;  /* 0x7ffffffc04047812 */ /* 0x000fe200078ec0ff */
[----:B------:R-:W-:Y:S01]  /*0cf0*/  USHF.R.U32.HI UR5, URZ, 0x4, UR45 ;  /* 0x000000043f057899 */ /* 0x000fe2000801162d */
[----:B------:R-:W-:Y:S01]  /*0d00*/  LEA.HI R6, R6, R5, RZ, 0x3 ;  /* 0x0000000506067211 */ /* 0x000fe200078f18ff */
[----:B------:R-:W-:Y:S01]  /*0d10*/  USHF.R.U32.HI UR4, URZ, 0x4, UR4 ;  /* 0x000000043f047899 */ /* 0x000fe20008011604 */
[----:B------:R-:W-:Y:S01]  /*0d20*/  SHF.R.S32.HI R0, RZ, 0x5, R0 ;  /* 0x00000005ff007819 */ /* 0x000fe20000011400 */
[----:B------:R-:W-:Y:S01]  /*0d30*/  ULOP3.LUT UR5, UR5, 0x3fff, URZ, 0xc0, !UPT ;  /* 0x00003fff05057892 */ /* 0x000fe2000f8ec03f */
[----:B------:R-:W-:Y:S01]  /*0d40*/  LOP3.LUT R6, R6, 0xfffffff8, RZ, 0xc0, !PT ;  /* 0xfffffff806067812 */ /* 0x000fe200078ec0ff */
[----:B------:R-:W-:Y:S01]  /*0d50*/  ULOP3.LUT UR44, UR4, 0x3fff, URZ, 0xc0, !UPT ;  /* 0x00003fff042c7892 */ /* 0x000fe2000f8ec03f */
[----:B------:R-:W-:Y:S01]  /*0d60*/  IADD3 R4, R3, -R4, RZ ;  /* 0x8000000403047210 */ /* 0x000fe20007ffe0ff */
[----:B------:R-:W-:-:S02]  /*0d70*/  ULOP3.LUT UR43, UR5, 0x10000, URZ, 0xfc, !UPT ;  /* 0x00010000052b7892 */ /* 0x000fc4000f8efc3f */
[----:B------:R-:W-:Y:S01]  /*0d80*/  IMAD.IADD R5, R5, 0x1, -R6 ;  /* 0x0000000105057824 */ /* 0x000fe200078e0a06 */
[----:B------:R-:W-:Y:S01]  /*0d90*/  ULOP3.LUT UR42, UR44, 0x10000, URZ, 0xfc, !UPT ;  /* 0x000100002c2a7892 */ /* 0x000fe2000f8efc3f */
[----:B------:R-:W-:Y:S02]  /*0da0*/  IMAD.SHL.U32 R18, R4, 0x2, RZ ;  /* 0x0000000204127824 */ /* 0x000fe400078e00ff */
[----:B------:R-:W-:-:S09]  /*0db0*/  IMAD R16, R0, 0x10, R5 ;  /* 0x0000001000107824 */ /* 0x000fd200078e0205 */
.L_x_75:
[----:B------:R-:W-:Y:S01]  /*0dc0*/  ULDC UR8, c[0x0][0xa04] ;  /* 0x0002810000087ab9 */ /* 0x000fe20000000800 */
[----:B------:R-:W-:Y:S01]  /*0dd0*/  R2UR UR41, R17 ;  /* 0x00000000112972ca */ /* 0x000fe200000e0000 */
[----:B------:R-:W-:Y:S01]  /*0de0*/  UISETP.NE.AND UP0, UPT, UR8, 0x1, UPT ;  /* 0x000000010800788c */ /* 0x000fe2000bf05270 */
[----:B------:R-:W-:Y:S01]  /*0df0*/  ULDC UR4, c[0x0][0xa10] ;  /* 0x0002840000047ab9 */ /* 0x000fe20000000800 */
[----:B------:R-:W-:Y:S01]  /*0e00*/  ULDC UR36, c[0x0][0xa1c] ;  /* 0x0002870000247ab9 */ /* 0x000fe20000000800 */
[----:B------:R-:W-:Y:S02]  /*0e10*/  UISETP.NE.AND UP1, UPT, UR4, 0x1, UPT ;  /* 0x000000010400788c */ /* 0x000fe4000bf25270 */
[----:B------:R-:W-:-:S06]  /*0e20*/  UISETP.NE.AND UP2, UPT, UR49, 0x1, UPT ;  /* 0x000000013100788c */ /* 0x000fcc000bf45270 */
[----:B------:R-:W-:Y:S01]  /*0e30*/  @UP0 ULDC.64 UR6, c[0x0][0xa08] ;  /* 0x0002820000060ab9 */ /* 0x000fe20000000a00 */
[----:B------:R-:W-:Y:S01]  /*0e40*/  PLOP3.LUT P0, PT, PT, PT, UP2, 0x80, 0x0 ;  /* 0x000000000000781c */ /* 0x000fe20003f0f028 */
[----:B------:R-:W-:-:S03]  /*0e50*/  UIMAD.WIDE.U32 UR4, UR41, UR6, URZ ;  /* 0x00000006290472a5 */ /* 0x000fc6000f8e003f */
[----:B------:R-:W-:Y:S01]  /*0e60*/  @UP1 ULDC UR6, c[0x0][0xa18] ;  /* 0x0002860000061ab9 */ /* 0x000fe20000000800 */
[----:B------:R-:W-:Y:S02]  /*0e70*/  @UP0 USHF.R.U32.HI UR41, URZ, UR7, UR5 ;  /* 0x000000073f290299 */ /* 0x000fe40008011605 */
[----:B------:R-:W-:Y:S01]  /*0e80*/  UISETP.NE.AND UP0, UPT, UR36, 0x1, UPT ;  /* 0x000000012400788c */ /* 0x000fe2000bf05270 */
[----:B------:R-:W-:Y:S02]  /*0e90*/  @UP1 ULDC UR4, c[0x0][0xa14] ;  /* 0x0002850000041ab9 */ /* 0x000fe40000000800 */
[----:B------:R-:W-:Y:S02]  /*0ea0*/  UIMAD.WIDE.U32 UR4, UR41, UR4, URZ ;  /* 0x00000004290472a5 */ /* 0x000fe4000f8e003f */
[----:B------:R-:W-:Y:S01]  /*0eb0*/  IADD3 R0, RZ, -UR41, RZ ;  /* 0x80000029ff007c10 */ /* 0x000fe2000fffe0ff */
[----:B------:R-:W-:Y:S01]  /*0ec0*/  UMOV UR40, UR41 ;  /* 0x0000002900287c82 */ /* 0x000fe20008000000 */
[----:B------:R-:W-:-:S03]  /*0ed0*/  @UP1 USHF.R.U32.HI UR40, URZ, UR6, UR5 ;  /* 0x000000063f281299 */ /* 0x000fc60008011605 */
[----:B------:R-:W-:Y:S01]  /*0ee0*/  IMAD R0, R0, UR8, R17 ;  /* 0x0000000800007c24 */ /* 0x000fe2000f8e0211 */
[----:B------:R-:W-:Y:S02]  /*0ef0*/  @UP0 ULDC.64 UR6, c[0x0][0xa20] ;  /* 0x0002880000060ab9 */ /* 0x000fe40000000a00 */
[----:B------:R-:W-:-:S03]  /*0f00*/  UIMAD.WIDE.U32 UR4, UR40, UR6, URZ ;  /* 0x00000006280472a5 */ /* 0x000fc6000f8e003f */
[----:B------:R-:W-:Y:S01]  /*0f10*/  UMOV UR6, UR40 ;  /* 0x0000002800067c82 */ /* 0x000fe20008000000 */
[----:B------:R-:W-:-:S04]  /*0f20*/  @UP0 USHF.R.U32.HI UR6, URZ, UR7, UR5 ;  /* 0x000000073f060299 */ /* 0x000fc80008011605 */
[----:B------:R-:W-:-:S04]  /*0f30*/  UIADD3 UR4, -UR6, URZ, URZ ;  /* 0x0000003f06047290 */ /* 0x000fc8000fffe13f */
[----:B------:R-:W-:Y:S01]  /*0f40*/  UIMAD UR36, UR36, UR4, UR40 ;  /* 0x00000004242472a4 */ /* 0x000fe2000f8e0228 */
[----:B-1----:R-:W-:Y:S11]  /*0f50*/  @!P0 BRA `(.L_x_8) ;  /* 0x0000000000688947 */ /* 0x002ff60003800000 */
[----:B------:R-:W-:-:S06]  /*0f60*/  UISETP.NE.AND UP0, UPT, UR49, 0x2, UPT ;  /* 0x000000023100788c */ /* 0x000fcc000bf05270 */
[----:B------:R-:W-:-:S13]  /*0f70*/  PLOP3.LUT P1, PT, PT, PT, UP0, 0x80, 0x0 ;  /* 0x000000000000781c */ /* 0x000fda0003f2f008 */
[----:B------:R-:W-:Y:S05]  /*0f80*/  @!P1 BRA `(.L_x_9) ;  /* 0x0000000000449947 */ /* 0x000fea0003800000 */
[----:B------:R-:W-:-:S06]  /*0f90*/  UISETP.NE.AND UP0, UPT, UR49, 0x3, UPT ;  /* 0x000000033100788c */ /* 0x000fcc000bf05270 */
[----:B------:R-:W-:-:S13]  /*0fa0*/  PLOP3.LUT P1, PT, PT, PT, UP0, 0x80, 0x0 ;  /* 0x000000000000781c */ /* 0x000fda0003f2f008 */
[----:B------:R-:W-:Y:S05]  /*0fb0*/  @!P1 BRA `(.L_x_10) ;  /* 0x0000000000249947 */ /* 0x000fea0003800000 */
[----:B------:R-:W-:-:S06]  /*0fc0*/  UISETP.NE.AND UP0, UPT, UR49, 0x4, UPT ;  /* 0x000000043100788c */ /* 0x000fcc000bf05270 */
[----:B------:R-:W-:-:S13]  /*0fd0*/  PLOP3.LUT P1, PT, PT, PT, UP0, 0x80, 0x0 ;  /* 0x000000000000781c */ /* 0x000fda0003f2f008 */
[----:B------:R-:W-:Y:S05]  /*0fe0*/  @P1 BRA `(.L_x_11) ;  /* 0x0000000000541947 */ /* 0x000fea0003800000 */
[----:B------:R-:W-:Y:S02]  /*0ff0*/  UIADD3 UR4, UR39, -0x1, URZ ;  /* 0xffffffff27047890 */ /* 0x000fe4000fffe03f */
[----:B------:R-:W-:Y:S02]  /*1000*/  ULOP3.LUT UR39, UR39, 0x1, URZ, 0xc, !UPT ;  /* 0x0000000127277892 */ /* 0x000fe4000f8e0c3f */
[----:B------:R-:W-:-:S04]  /*1010*/  ULOP3.LUT UR4, UR4, 0x2, URZ, 0xc0, !UPT ;  /* 0x0000000204047892 */ /* 0x000fc8000f8ec03f */
[----:B------:R-:W-:-:S04]  /*1020*/  USHF.R.U32.HI UR4, URZ, 0x1, UR4 ;  /* 0x000000013f047899 */ /* 0x000fc80008011604 */
[----:B------:R-:W-:Y:S01]  /*1030*/  ULOP3.LUT UR38, UR38, UR4, URZ, 0x3c, !UPT ;  /* 0x0000000426267292 */ /* 0x000fe2000f8e3c3f */
[----:B------:R-:W-:Y:S11]  /*1040*/  BRA `(.L_x_11) ;  /* 0x00000000003c7947 */ /* 0x000ff60003800000 */
.L_x_10:
[----:B------:R-:W-:Y:S02]  /*1050*/  ULOP3.LUT UP0, URZ, UR39, 0x2, URZ, 0xc0, !UPT ;  /* 0x00000002273f7892 */ /* 0x000fe4000f80c03f */
[----:B------:R-:W-:Y:S02]  /*1060*/  ULOP3.LUT UR39, UR39, 0x1, URZ, 0xc0, !UPT ;  /* 0x0000000127277892 */ /* 0x000fe4000f8ec03f */
[----:B------:R-:W-:-:S04]  /*1070*/  USEL UR4, URZ, 0x1, UP0 ;  /* 0x000000013f047887 */ /* 0x000fc80008000000 */
[----:B------:R-:W-:Y:S01]  /*1080*/  ULOP3.LUT UR38, UR38, UR4, URZ, 0x3c, !UPT ;  /* 0x0000000426267292 */ /* 0x000fe2000f8e3c3f */
[----:B------:R-:W-:Y:S11]  /*1090*/  BRA `(.L_x_11) ;  /* 0x0000000000287947 */ /* 0x000ff60003800000 */
.L_x_9:
[----:B------:R-:W-:Y:S02]  /*10a0*/  UIADD3 UR4, UR39, 0x1, URZ ;  /* 0x0000000127047890 */ /* 0x000fe4000fffe03f */
[----:B------:R-:W-:Y:S02]  /*10b0*/  ULOP3.LUT UR39, UR39, 0x1, URZ, 0xc, !UPT ;  /* 0x0000000127277892 */ /* 0x000fe4000f8e0c3f */
[----:B------:R-:W-:-:S04]  /*10c0*/  UISETP.GT.U32.AND UP0, UPT, UR4, 0x1, UPT ;  /* 0x000000010400788c */ /* 0x000fc8000bf04070 */
[----:B------:R-:W-:-:S04]  /*10d0*/  USEL UR4, URZ, 0x1, !UP0 ;  /* 0x000000013f047887 */ /* 0x000fc8000c000000 */
[----:B------:R-:W-:Y:S01]  /*10e0*/  ULOP3.LUT UR38, UR38, UR4, URZ, 0x3c, !UPT ;  /* 0x0000000426267292 */ /* 0x000fe2000f8e3c3f */
[----:B------:R-:W-:Y:S11]  /*10f0*/  BRA `(.L_x_11) ;  /* 0x0000000000107947 */ /* 0x000ff60003800000 */
.L_x_8:
[----:B------:R-:W-:Y:S02]  /*1100*/  UISETP.GT.U32.AND UP0, UPT, UR39, 0x1, UPT ;  /* 0x000000012700788c */ /* 0x000fe4000bf04070 */
[----:B------:R-:W-:Y:S02]  /*1110*/  ULOP3.LUT UR39, UR39, 0x1, URZ, 0xc0, !UPT ;  /* 0x0000000127277892 */ /* 0x000fe4000f8ec03f */
[----:B------:R-:W-:-:S04]  /*1120*/  USEL UR4, URZ, 0x1, !UP0 ;  /* 0x000000013f047887 */ /* 0x000fc8000c000000 */
[----:B------:R-:W-:-:S12]  /*1130*/  ULOP3.LUT UR38, UR38, UR4, URZ, 0x3c, !UPT ;  /* 0x0000000426267292 */ /* 0x000fd8000f8e3c3f */
.L_x_11:
[----:B------:R-:W-:Y:S05]  /*1140*/  @!P0 BRA `(.L_x_12) ;  /* 0x0000000000408947 */ /* 0x000fea0003800000 */
[----:B------:R-:W-:-:S06]  /*1150*/  UISETP.NE.AND UP0, UPT, UR49, 0x2, UPT ;  /* 0x000000023100788c */ /* 0x000fcc000bf05270 */
[----:B------:R-:W-:-:S13]  /*1160*/  PLOP3.LUT P0, PT, PT, PT, UP0, 0x80, 0x0 ;  /* 0x000000000000781c */ /* 0x000fda0003f0f008 */
[----:B------:R-:W-:Y:S05]  /*1170*/  @!P0 BRA `(.L_x_13) ;  /* 0x00000000002c8947 */ /* 0x000fea0003800000 */
[----:B------:R-:W-:-:S06]  /*1180*/  UISETP.NE.AND UP0, UPT, UR49, 0x3, UPT ;  /* 0x000000033100788c */ /* 0x000fcc000bf05270 */
[----:B------:R-:W-:-:S13]  /*1190*/  PLOP3.LUT P0, PT, PT, PT, UP0, 0x80, 0x0 ;  /* 0x000000000000781c */ /* 0x000fda0003f0f008 */
[----:B------:R-:W-:Y:S05]  /*11a0*/  @!P0 BRA `(.L_x_14) ;  /* 0x0000000000188947 */ /* 0x000fea0003800000 */
[----:B------:R-:W-:Y:S01]  /*11b0*/  UISETP.NE.AND UP0, UPT, UR49, 0x4, UPT ;  /* 0x000000043100788c */ /* 0x000fe2000bf05270 */
[----:B------:R-:W-:-:S05]  /*11c0*/  IMAD.MOV.U32 R19, RZ, RZ, R0 ;  /* 0x000000ffff137224 */ /* 0x000fca00078e0000 */
[----:B------:R-:W-:-:S13]  /*11d0*/  PLOP3.LUT P0, PT, PT, PT, UP0, 0x80, 0x0 ;  /* 0x000000000000781c */ /* 0x000fda0003f0f008 */
[----:B------:R-:W-:Y:S05]  /*11e0*/  @P0 BRA `(.L_x_15) ;  /* 0x00000000001c0947 */ /* 0x000fea0003800000 */
[----:B------:R-:W-:Y:S01]  /*11f0*/  LEA R19, R0, 0x3, 0x1 ;  /* 0x0000000300137811 */ /* 0x000fe200078e08ff */
[----:B------:R-:W-:Y:S06]  /*1200*/  BRA `(.L_x_15) ;  /* 0x0000000000147947 */ /* 0x000fec0003800000 */
.L_x_14:
[----:B------:R-:W-:Y:S01]  /*1210*/  LEA R19, R0, 0x2, 0x1 ;  /* 0x0000000200137811 */ /* 0x000fe200078e08ff */
[----:B------:R-:W-:Y:S06]  /*1220*/  BRA `(.L_x_15) ;  /* 0x00000000000c7947 */ /* 0x000fec0003800000 */
.L_x_13:
[----:B------:R-:W-:Y:S01]  /*1230*/  LEA R19, R0, 0x1, 0x1 ;  /* 0x0000000100137811 */ /* 0x000fe200078e08ff */
[----:B------:R-:W-:Y:S06]  /*1240*/  BRA `(.L_x_15) ;  /* 0x0000000000047947 */ /* 0x000fec0003800000 */
.L_x_12:
[----:B------:R-:W-:-:S07]  /*1250*/  IMAD.SHL.U32 R19, R0, 0x2, RZ ;  /* 0x0000000200137824 */ /* 0x000fce00078e00ff */
.L_x_15:
[----:B------:R-:W-:Y:S01]  /*1260*/  ULOP3.LUT UR6, UR47, 0x1, URZ, 0xfc, !UPT ;  /* 0x000000012f067892 */ /* 0x000fe2000f8efc3f */
[----:B------:R-:W-:Y:S01]  /*1270*/  LEA R0, R0, 0xbf, 0x7 ;  /* 0x000000bf00007811 */ /* 0x000fe200078e38ff */
[----:B------:R-:W-:Y:S02]  /*1280*/  ULDC UR4, c[0x0][0x28c] ;  /* 0x0000a30000047ab9 */ /* 0x000fe40000000800 */
[----:B------:R-:W-:Y:S01]  /*1290*/  UIADD3 UR4, UR4, 0x3f, URZ ;  /* 0x0000003f04047890 */ /* 0x000fe2000fffe03f */
[----:B------:R-:W-:Y:S01]  /*12a0*/  SHF.R.S32.HI R3, RZ, 0x1f, R0 ;  /* 0x0000001fff037819 */ /* 0x000fe20000011400 */
[----:B------:R-:W-:Y:S02]  /*12b0*/  UISETP.NE.AND UP0, UPT, UR6, 0x3, UPT ;  /* 0x000000030600788c */ /* 0x000fe4000bf05270 */
[----:B------:R-:W-:Y:S01]  /*12c0*/  USHF.R.S32.HI UR5, URZ, 0x1f, UR4 ;  /* 0x0000001f3f057899 */ /* 0x000fe20008011404 */
[----:B------:R-:W-:-:S03]  /*12d0*/  LEA.HI R3, R3, R0, RZ, 0x6 ;  /* 0x0000000003037211 */ /* 0x000fc600078f30ff */
[----:B------:R-:W-:Y:S01]  /*12e0*/  PLOP3.LUT P0, PT, PT, PT, UP0, 0x80, 0x0 ;  /* 0x000000000000781c */ /* 0x000fe20003f0f008 */
[----:B------:R-:W-:Y:S01]  /*12f0*/  ULEA.HI UR5, UR5, UR4, URZ, 0x6 ;  /* 0x0000000405057291 */ /* 0x000fe2000f8f303f */
[----:B------:R-:W-:-:S03]  /*1300*/  SHF.R.S32.HI R0, RZ, 0x6, R3 ;  /* 0x00000006ff007819 */ /* 0x000fc60000011403 */
[----:B------:R-:W-:-:S06]  /*1310*/  USHF.R.S32.HI UR5, URZ, 0x6, UR5 ;  /* 0x000000063f057899 */ /* 0x000fcc0008011405 */
[----:B------:R-:W-:Y:S02]  /*1320*/  VIMNMX R0, R0, UR5, PT ;  /* 0x0000000500007c48 */ /* 0x000fe4000bfe0100 */
[----:B------:R-:W-:Y:S05]  /*1330*/  @!P0 BRA `(.L_x_16) ;  /* 0x0000000000048947 */ /* 0x000fea0003800000 */
[----:B------:R-:W-:Y:S01]  /*1340*/  BPT.TRAP 0x1 ;  /* 0x000000040000795c */ /* 0x000fe20000300000 */
.L_x_16:
[----:B------:R-:W-:Y:S01]  /*1350*/  ULEA UR4, UR39, UR45, 0x3 ;  /* 0x0000002d27047291 */ /* 0x000fe2000f8e183f */
[----:B------:R-:W-:Y:S01]  /*1360*/  IMAD.U32 R3, RZ, RZ, UR38 ;  /* 0x00000026ff037e24 */ /* 0x000fe2000f8e00ff */
[----:B------:R-:W-:-:S04]  /*1370*/  UISETP.NE.AND UP0, UPT, UR46, 0x3, UPT ;  /* 0x000000032e00788c */ /* 0x000fc8000bf05270 */
[----:B------:R-:W-:Y:S02]  /*1380*/  SHF.L.U32 R3, R3, 0x1f, RZ ;  /* 0x0000001f03037819 */ /* 0x000fe400000006ff */
[----:B------:R-:W-:Y:S02]  /*1390*/  PLOP3.LUT P0, PT, PT, PT, UP0, 0x80, 0x0 ;  /* 0x000000000000781c */ /* 0x000fe40003f0f008 */
[----:B------:R-:W1:Y:S02]  /*13a0*/  SYNCS.PHASECHK.TRANS64.TRYWAIT P1, [UR4+0x12450], R3 ;  /* 0x01245003ff0075a7 */ /* 0x000e640008020144 */
[----:B-1----:R-:W-:Y:S09]  /*13b0*/  @!P1 BRA `(.L_x_17) ;  /* 0x0000007c00c89947 */ /* 0x002ff20003800000 */
.L_x_122:
[----:B------:R-:W-:Y:S05]  /*13c0*/  @!P0 BRA `(.L_x_18) ;  /* 0x0000000000048947 */ /* 0x000fea0003800000 */
[----:B------:R-:W-:Y:S01]  /*13d0*/  BPT.TRAP 0x1 ;  /* 0x000000040000795c */ /* 0x000fe20000300000 */
.L_x_18:
[----:B------:R-:W-:Y:S01]  /*13e0*/  ULEA UR22, UR37, UR45, 0x3 ;  /* 0x0000002d25167291 */ /* 0x000fe2000f8e183f */
[----:B-1----:R-:W-:Y:S01]  /*13f0*/  SHF.L.U32 R3, R22, 0x1f, RZ ;  /* 0x0000001f16037819 */ /* 0x002fe200000006ff */
[----:B------:R-:W-:Y:S01]  /*1400*/  UIADD3 UR23, UR45, 0x12490, URZ ;  /* 0x000124902d177890 */ /* 0x000fe2000fffe03f */
[----:B------:R-:W-:Y:S01]  /*1410*/  SHF.L.U32 R4, R88, 0x1f, RZ ;  /* 0x0000001f58047819 */ /* 0x000fe200000006ff */
[----:B------:R-:W-:Y:S02]  /*1420*/  ULEA UR4, UR49, 0xfffffff8, 0x3 ;  /* 0xfffffff831047891 */ /* 0x000fe4000f8e183f */
[----:B------:R-:W-:Y:S02]  /*1430*/  ULEA UR20, UR49, UR23, 0x3 ;  /* 0x0000001731147291 */ /* 0x000fe4000f8e183f */
[----:B------:R-:W-:Y:S01]  /*1440*/  ULOP3.LUT UR21, UR4, 0x8, URZ, 0xc, !UPT ;  /* 0x0000000804157892 */ /* 0x000fe2000f8e0c3f */
[----:B------:R-:W1:Y:S02]  /*1450*/  SYNCS.PHASECHK.TRANS64.TRYWAIT P1, [UR22+0x12400], R3 ;  /* 0x01240003ff0075a7 */ /* 0x000e640008020156 */
[----:B-1----:R-:W-:Y:S09]  /*1460*/  @!P1 BRA `(.L_x_19) ;  /* 0x0000007c00b49947 */ /* 0x002ff20003800000 */
.L_x_123:
[----:B------:R-:W2:Y:S02]  /*1470*/  SYNCS.PHASECHK.TRANS64.TRYWAIT P1, [UR20+-0x8], R4 ;  /* 0xfffff804ff0075a7 */ /* 0x000ea40008020154 */
[----:B--2---:R-:W-:Y:S05]  /*1480*/  @!P1 BRA `(.L_x_20) ;  /* 0x0000007c00c49947 */ /* 0x004fea0003800000 */
.L_x_124:
[----:B------:R-:W-:Y:S01]  /*1490*/  ULEA UR18, UR37, UR42, 0x9 ;  /* 0x0000002a25127291 */ /* 0x000fe2000f8e483f */
[----:B------:R-:W-:Y:S01]  /*14a0*/  WARPGROUP.ARRIVE ;  /* 0x00000000000079c5 */ /* 0x000fe20000000000 */
[----:B------:R-:W-:Y:S01]  /*14b0*/  ULEA UR16, UR39, UR43, 0x9 ;  /* 0x0000002b27107291 */ /* 0x000fe2000f8e483f */
[----:B-1----:R-:W-:Y:S01]  /*14c0*/  IMAD R3, R19, 0x40, R16 ;  /* 0x0000004013037824 */ /* 0x002fe200078e0210 */
[----:B------:R-:W-:Y:S01]  /*14d0*/  UMOV UR19, 0x40000040 ;  /* 0x4000004000137882 */ /* 0x000fe20000000000 */
[----:B------:R-:W-:Y:S01]  /*14e0*/  UMOV UR17, 0x40000040 ;  /* 0x4000004000117882 */ /* 0x000fe20000000000 */
[----:B------:R-:W-:Y:S01]  /*14f0*/  UIADD3 UR6, UR18, 0x2, URZ ;  /* 0x0000000212067890 */ /* 0x000fe2000fffe03f */
[C---:B------:R-:W-:Y:S01]  /*1500*/  IADD3 R4, R18.reuse, 0x8, RZ ;  /* 0x0000000812047810 */ /* 0x040fe20007ffe0ff */
[----:B------:R-:W-:Y:S01]  /*1510*/  UIADD3 UR4, UR16, 0x2, URZ ;  /* 0x0000000210047890 */ /* 0x000fe2000fffe03f */
[C---:B------:R-:W-:Y:S01]  /*1520*/  VIADD R5, R3.reuse, 0x8 ;  /* 0x0000000803057836 */ /* 0x040fe20000000000 */
[----:B------:R-:W-:Y:S01]  /*1530*/  UMOV UR7, 0x40000040 ;  /* 0x4000004000077882 */ /* 0x000fe20000000000 */
[----:B------:R-:W-:Y:S01]  /*1540*/  HGMMA.64x64x16.F32.BF16 R24, gdesc[UR16], RZ, !UPT, gsb0 ;  /* 0x00e00000101879f0 */ /* 0x000fe2000c0018ff */
[----:B------:R-:W-:Y:S01]  /*1550*/  UMOV UR5, 0x40000040 ;  /* 0x4000004000057882 */ /* 0x000fe20000000000 */
[----:B------:R-:W-:Y:S01]  /*1560*/  UIADD3 UR10, UR18, 0x4, URZ ;  /* 0x00000004120a7890 */ /* 0x000fe2000fffe03f */
[----:B------:R-:W-:Y:S01]  /*1570*/  ISETP.GE.AND P6, PT, R3, R4, PT ;  /* 0x000000040300720c */ /* 0x000fe20003fc6270 */
[----:B------:R-:W-:Y:S01]  /*1580*/  UIADD3 UR8, UR16, 0x4, URZ ;  /* 0x0000000410087890 */ /* 0x000fe2000fffe03f */
[C---:B------:R-:W-:Y:S01]  /*1590*/  VIADD R4, R18.reuse, 0x10 ;  /* 0x0000001012047836 */ /* 0x040fe20000000000 */
[----:B------:R-:W-:Y:S01]  /*15a0*/  UMOV UR11, 0x40000040 ;  /* 0x40000040000b7882 */ /* 0x000fe20000000000 */
[----:B------:R-:W-:Y:S01]  /*15b0*/  UMOV UR9, 0x40000040 ;  /* 0x4000004000097882 */ /* 0x000fe20000000000 */
[----:B------:R-:W-:Y:S01]  /*15c0*/  UIADD3 UR14, UR18, 0x6, URZ ;  /* 0x00000006120e7890 */ /* 0x000fe2000fffe03f */
[CC--:B------:R-:W-:Y:S01]  /*15d0*/  ISETP.GE.AND P1, PT, R5.reuse, R18.reuse, PT ;  /* 0x000000120500720c */ /* 0x0c0fe20003f26270 */
[----:B------:R-:W-:Y:S01]  /*15e0*/  UIADD3 UR12, UR16, 0x6, URZ ;  /* 0x00000006100c7890 */ /* 0x000fe2000fffe03f */
[----:B------:R-:W-:Y:S01]  /*15f0*/  ISETP.GT.AND P3, PT, R5, R18, PT ;  /* 0x000000120500720c */ /* 0x000fe20003f64270 */
[----:B------:R-:W-:Y:S01]  /*1600*/  UMOV UR15, 0x40000040 ;  /* 0x40000040000f7882 */ /* 0x000fe20000000000 */
[----:B------:R-:W-:Y:S01]  /*1610*/  UMOV UR13, 0x40000040 ;  /* 0x40000040000d7882 */ /* 0x000fe20000000000 */
[----:B------:R-:W-:Y:S01]  /*1620*/  ISETP.GE.AND P2, PT, R3, R4, PT ;  /* 0x000000040300720c */ /* 0x000fe20003f46270 */
[C---:B------:R-:W-:Y:S01]  /*1630*/  VIADD R6, R18.reuse, 0x9 ;  /* 0x0000000912067836 */ /* 0x040fe20000000000 */
[C---:B------:R-:W-:Y:S01]  /*1640*/  IADD3 R4, R18.reuse, 0x18, RZ ;  /* 0x0000001812047810 */ /* 0x040fe20007ffe0ff */
[----:B------:R-:W-:Y:S01]  /*1650*/  VIADD R8, R18, 0x11 ;  /* 0x0000001112087836 */ /* 0x000fe20000000000 */
[----:B------:R-:W-:-:S02]  /*1660*/  P2R R9, PR, RZ, 0x1 ;  /* 0x00000001ff097803 */ /* 0x000fc40000000000 */
[C---:B------:R-:W-:Y:S01]  /*1670*/  ISETP.GE.AND P5, PT, R3.reuse, R6, PT ;  /* 0x000000060300720c */ /* 0x040fe20003fa6270 */
[----:B------:R-:W-:Y:S01]  /*1680*/  VIADD R6, R18, 0x20 ;  /* 0x0000002012067836 */ /* 0x000fe20000000000 */
[----:B------:R-:W-:Y:S01]  /*1690*/  ISETP.GE.AND P4, PT, R3, R8, PT ;  /* 0x000000080300720c */ /* 0x000fe20003f86270 */
[----:B------:R-:W-:Y:S02]  /*16a0*/  WARPGROUP.DEPBAR.LE gsb0, 0x0 ;  /* 0x00008000000079c5 */ /* 0x000fe40000010000 */
[----:B------:R-:W-:-:S06]  /*16b0*/  WARPGROUP.ARRIVE ;  /* 0x00000000000079c5 */ /* 0x000fcc0000000000 */
[----:B------:R-:W-:Y:S01]  /*16c0*/  HGMMA.64x64x16.F32.BF16 R24, gdesc[UR4], R24, gsb0 ;  /* 0x00e00000041879f0 */ /* 0x000fe20008001818 */
[----:B------:R-:W-:Y:S02]  /*16d0*/  ULDC UR6, c[0x0][0x604] ;  /* 0x0001810000067ab9 */ /* 0x000fe40000000800 */
[----:B------:R-:W-:Y:S02]  /*16e0*/  WARPGROUP.DEPBAR.LE gsb0, 0x0 ;  /* 0x00008000000079c5 */ /* 0x000fe40000010000 */
[----:B------:R-:W-:-:S06]  /*16f0*/  WARPGROUP.ARRIVE ;  /* 0x00000000000079c5 */ /* 0x000fcc0000000000 */
[----:B------:R-:W-:Y:S03]  /*1700*/  HGMMA.64x64x16.F32.BF16 R24, gdesc[UR8], R24, gsb0 ;  /* 0x00e00000081879f0 */ /* 0x000fe60008001818 */
[----:B------:R-:W-:Y:S02]  /*1710*/  WARPGROUP.DEPBAR.LE gsb0, 0x0 ;  /* 0x00008000000079c5 */ /* 0x000fe40000010000 */
[----:B------:R-:W-:-:S06]  /*1720*/  WARPGROUP.ARRIVE ;  /* 0x00000000000079c5 */ /* 0x000fcc0000000000 */
[----:B------:R-:W-:Y:S03]  /*1730*/  HGMMA.64x64x16.F32.BF16 R24, gdesc[UR12], R24, gsb0 ;  /* 0x00e000000c1879f0 */ /* 0x000fe60008001818 */
[----:B------:R-:W-:Y:S02]  /*1740*/  WARPGROUP.DEPBAR.LE gsb0, 0x0 ;  /* 0x00008000000079c5 */ /* 0x000fe40000010000 */
[----:B------:R-:W-:Y:S02]  /*1750*/  FSEL R26, R26, -INF , P1 ;  /* 0xff8000001a1a7808 */ /* 0x000fe40000800000 */
[-C--:B------:R-:W-:Y:S02]  /*1760*/  ISETP.GE.AND P1, PT, R3, R18.reuse, PT ;  /* 0x000000120300720c */ /* 0x080fe40003f26270 */
[----:B------:R-:W-:Y:S02]  /*1770*/  FSEL R27, R27, -INF , P3 ;  /* 0xff8000001b1b7808 */ /* 0x000fe40001800000 */
[----:B------:R-:W-:-:S02]  /*1780*/  ISETP.GT.AND P3, PT, R3, R18, PT ;  /* 0x000000120300720c */ /* 0x000fc40003f64270 */
[----:B------:R-:W-:Y:S02]  /*1790*/  FSEL R24, R24, -INF , P1 ;  /* 0xff80000018187808 */ /* 0x000fe40000800000 */
[----:B------:R-:W-:Y:S02]  /*17a0*/  FSEL R30, R30, -INF , P1 ;  /* 0xff8000001e1e7808 */ /* 0x000fe40000800000 */
[----:B------:R-:W-:Y:S01]  /*17b0*/  ISETP.GE.AND P1, PT, R3, R4, PT ;  /* 0x000000040300720c */ /* 0x000fe20003f26270 */
[C---:B------:R-:W-:Y:S01]  /*17c0*/  VIADD R4, R18.reuse, 0x19 ;  /* 0x0000001912047836 */ /* 0x040fe20000000000 */
[----:B------:R-:W-:Y:S02]  /*17d0*/  FSEL R25, R25, -INF , P3 ;  /* 0xff80000019197808 */ /* 0x000fe40001800000 */
[----:B------:R-:W-:Y:S02]  /*17e0*/  FSEL R31, R31, -INF , P3 ;  /* 0xff8000001f1f7808 */ /* 0x000fe40001800000 */
[----:B------:R-:W-:Y:S01]  /*17f0*/  ISETP.GE.AND P3, PT, R3, R4, PT ;  /* 0x000000040300720c */ /* 0x000fe20003f66270 */
[----:B------:R-:W-:Y:S01]  /*1800*/  VIADD R4, R18, 0x21 ;  /* 0x0000002112047836 */ /* 0x000fe20000000000 */
[----:B------:R-:W-:-:S02]  /*1810*/  FSEL R28, R28, -INF , P6 ;  /* 0xff8000001c1c7808 */ /* 0x000fc40003000000 */
[----:B------:R-:W-:Y:S02]  /*1820*/  FMNMX R5, R24, R25, !PT ;  /* 0x0000001918057209 */ /* 0x000fe40007800000 */
[----:B------:R-:W-:Y:S02]  /*1830*/  FSEL R34, R34, -INF , P6 ;  /* 0xff80000022227808 */ /* 0x000fe40003000000 */
[----:B------:R-:W-:Y:S02]  /*1840*/  ISETP.GE.AND P6, PT, R3, R6, PT ;  /* 0x000000060300720c */ /* 0x000fe40003fc6270 */
[----:B------:R-:W-:Y:S02]  /*1850*/  FSEL R29, R29, -INF , P5 ;  /* 0xff8000001d1d7808 */ /* 0x000fe40002800000 */
[----:B------:R-:W-:Y:S02]  /*1860*/  FSEL R35, R35, -INF , P5 ;  /* 0xff80000023237808 */ /* 0x000fe40002800000 */
[----:B------:R-:W-:-:S02]  /*1870*/  FMNMX R6, R28, R5, !PT ;  /* 0x000000051c067209 */ /* 0x000fc40007800000 */
[----:B------:R-:W-:Y:S02]  /*1880*/  ISETP.GE.AND P5, PT, R3, R4, PT ;  /* 0x000000040300720c */ /* 0x000fe40003fa6270 */
[----:B------:R-:W-:Y:S02]  /*1890*/  IADD3 R4, R18, 0x28, RZ ;  /* 0x0000002812047810 */ /* 0x000fe40007ffe0ff */
[----:B------:R-:W-:Y:S02]  /*18a0*/  FSEL R32, R32, -INF , P2 ;  /* 0xff80000020207808 */ /* 0x000fe40001000000 */
[----:B------:R-:W-:Y:S02]  /*18b0*/  FMNMX R5, R29, R6, !PT ;  /* 0x000000061d057209 */ /* 0x000fe40007800000 */
[----:B------:R-:W-:Y:S02]  /*18c0*/  FSEL R38, R38, -INF , P2 ;  /* 0xff80000026267808 */ /* 0x000fe40001000000 */
[----:B------:R-:W-:Y:S01]  /*18d0*/  ISETP.GE.AND P2, PT, R3, R4, PT ;  /* 0x000000040300720c */ /* 0x000fe20003f46270 */
[----:B------:R-:W-:Y:S01]  /*18e0*/  VIADD R4, R18, 0x29 ;  /* 0x0000002912047836 */ /* 0x000fe20000000000 */
[----:B------:R-:W-:-:S02]  /*18f0*/  FSEL R33, R33, -INF , P4 ;  /* 0xff80000021217808 */ /* 0x000fc40002000000 */
[----:B------:R-:W-:Y:S02]  /*1900*/  FMNMX R6, R32, R5, !PT ;  /* 0x0000000520067209 */ /* 0x000fe40007800000 */
[----:B------:R-:W-:Y:S02]  /*1910*/  FSEL R39, R39, -INF , P4 ;  /* 0xff80000027277808 */ /* 0x000fe40002000000 */
[----:B------:R-:W-:Y:S01]  /*1920*/  ISETP.GE.AND P4, PT, R3, R4, PT ;  /* 0x000000040300720c */ /* 0x000fe20003f86270 */
[----:B------:R-:W-:Y:S01]  /*1930*/  VIADD R4, R18, 0x30 ;  /* 0x0000003012047836 */ /* 0x000fe20000000000 */
[----:B------:R-:W-:Y:S02]  /*1940*/  FSEL R36, R36, -INF , P1 ;  /* 0xff80000024247808 */ /* 0x000fe40000800000 */
[----:B------:R-:W-:Y:S02]  /*1950*/  FMNMX R5, R33, R6, !PT ;  /* 0x0000000621057209 */ /* 0x000fe40007800000 */
        /* <DEDUP_REMOVED lines=8> */
[----:B------:R-:W-:Y:S02]  /*19e0*/  ISETP.GE.AND P3, PT, R3, R4, PT ;  /* 0x000000040300720c */ /* 0x000fe40003f66270 */
[----:B------:R-:W-:Y:S02]  /*19f0*/  FSEL R41, R41, -INF , P5 ;  /* 0xff80000029297808 */ /* 0x000fe40002800000 */
[----:B------:R-:W-:Y:S02]  /*1a00*/  FMNMX R6, R40, R5, !PT ;  /* 0x0000000528067209 */ /* 0x000fe40007800000 */
[----:B------:R-:W-:Y:S02]  /*1a10*/  IADD3 R4, R18, 0x39, RZ ;  /* 0x0000003912047810 */ /* 0x000fe40007ffe0ff */
[----:B------:R-:W-:Y:S02]  /*1a20*/  FSEL R44, R44, -INF , P2 ;  /* 0xff8000002c2c7808 */ /* 0x000fe40001000000 */
[----:B------:R-:W-:-:S02]  /*1a30*/  FSEL R52, R52, -INF , P3 ;  /* 0xff80000034347808 */ /* 0x000fc40001800000 */
[----:B------:R-:W-:Y:S02]  /*1a40*/  FMNMX R5, R41, R6, !PT ;  /* 0x0000000629057209 */ /* 0x000fe40007800000 */
[----:B------:R-:W-:Y:S01]  /*1a50*/  ISETP.GE.AND P3, PT, R3, R4, PT ;  /* 0x000000040300720c */ /* 0x000fe20003f66270 */
[----:B------:R-:W-:Y:S01]  /*1a60*/  VIADD R4, R18, 0x31 ;  /* 0x0000003112047836 */ /* 0x000fe20000000000 */
[----:B------:R-:W-:Y:S02]  /*1a70*/  FSEL R45, R45, -INF , P4 ;  /* 0xff8000002d2d7808 */ /* 0x000fe40002000000 */
[----:B------:R-:W-:Y:S02]  /*1a80*/  FMNMX R6, R44, R5, !PT ;  /* 0x000000052c067209 */ /* 0x000fe40007800000 */
[----:B------:R-:W-:Y:S02]  /*1a90*/  FSEL R53, R53, -INF , P3 ;  /* 0xff80000035357808 */ /* 0x000fe40001800000 */
[----:B------:R-:W-:-:S02]  /*1aa0*/  ISETP.GE.AND P3, PT, R3, R4, PT ;  /* 0x000000040300720c */ /* 0x000fc40003f66270 */
[----:B------:R-:W-:Y:S02]  /*1ab0*/  FSEL R48, R48, -INF , P1 ;  /* 0xff80000030307808 */ /* 0x000fe40000800000 */
[----:B------:R-:W-:Y:S02]  /*1ac0*/  FMNMX R3, R45, R6, !PT ;  /* 0x000000062d037209 */ /* 0x000fe40007800000 */
[----:B------:R-:W-:Y:S02]  /*1ad0*/  FSEL R49, R49, -INF , P3 ;  /* 0xff80000031317808 */ /* 0x000fe40001800000 */
[----:B------:R-:W-:Y:S02]  /*1ae0*/  FMNMX R4, R48, R3, !PT ;  /* 0x0000000330047209 */ /* 0x000fe40007800000 */
[----:B------:R-:W-:Y:S02]  /*1af0*/  FSEL R46, R46, -INF , P6 ;  /* 0xff8000002e2e7808 */ /* 0x000fe40003000000 */
[----:B------:R-:W-:-:S02]  /*1b00*/  FMNMX R3, R49, R4, !PT ;  /* 0x0000000431037209 */ /* 0x000fc40007800000 */
[----:B------:R-:W-:Y:S02]  /*1b10*/  FSEL R47, R47, -INF , P5 ;  /* 0xff8000002f2f7808 */ /* 0x000fe40002800000 */
[----:B------:R-:W-:Y:S02]  /*1b20*/  FMNMX R4, R52, R3, !PT ;  /* 0x0000000334047209 */ /* 0x000fe40007800000 */
[----:B------:R-:W-:Y:S02]  /*1b30*/  FMNMX R3, R26, R27, !PT ;  /* 0x0000001b1a037209 */ /* 0x000fe40007800000 */
[----:B------:R-:W-:Y:S02]  /*1b40*/  FMNMX R5, R53, R4, !PT ;  /* 0x0000000435057209 */ /* 0x000fe40007800000 */
[----:B------:R-:W-:Y:S02]  /*1b50*/  FMNMX R6, R30, R3, !PT ;  /* 0x000000031e067209 */ /* 0x000fe40007800000 */
[----:B------:R-:W-:Y:S01]  /*1b60*/  FSEL R50, R50, -INF , P2 ;  /* 0xff80000032327808 */ /* 0x000fe20001000000 */
[----:B------:R-:W1:Y:S01]  /*1b70*/  SHFL.BFLY PT, R4, R5, 0x1, 0x1f ;  /* 0x0c201f0005047f89 */ /* 0x000e6200000e0000 */
[----:B------:R-:W-:-:S02]  /*1b80*/  FMNMX R3, R31, R6, !PT ;  /* 0x000000061f037209 */ /* 0x000fc40007800000 */
[----:B------:R-:W-:Y:S02]  /*1b90*/  FSEL R51, R51, -INF , P4 ;  /* 0xff80000033337808 */ /* 0x000fe40002000000 */
[----:B------:R-:W-:Y:S02]  /*1ba0*/  FMNMX R6, R34, R3, !PT ;  /* 0x0000000322067209 */ /* 0x000fe40007800000 */
[----:B------:R-:W-:Y:S02]  /*1bb0*/  FSEL R54, R54, -INF , P1 ;  /* 0xff80000036367808 */ /* 0x000fe40000800000 */
[----:B------:R-:W-:Y:S02]  /*1bc0*/  FMNMX R3, R35, R6, !PT ;  /* 0x0000000623037209 */ /* 0x000fe40007800000 */
[----:B------:R-:W-:Y:S02]  /*1bd0*/  FSEL R55, R55, -INF , P3 ;  /* 0xff80000037377808 */ /* 0x000fe40001800000 */
[----:B------:R-:W-:-:S04]  /*1be0*/  FMNMX R6, R38, R3, !PT ;  /* 0x0000000326067209 */ /* 0x000fc80007800000 */
[----:B------:R-:W-:-:S04]  /*1bf0*/  FMNMX R3, R39, R6, !PT ;  /* 0x0000000627037209 */ /* 0x000fc80007800000 */
[----:B------:R-:W-:Y:S02]  /*1c00*/  FMNMX R6, R42, R3, !PT ;  /* 0x000000032a067209 */ /* 0x000fe40007800000 */
[----:B-1----:R-:W-:Y:S02]  /*1c10*/  FMNMX R7, R5, R4, !PT ;  /* 0x0000000405077209 */ /* 0x002fe40007800000 */
[----:B------:R-:W-:-:S03]  /*1c20*/  FMNMX R3, R43, R6, !PT ;  /* 0x000000062b037209 */ /* 0x000fc60007800000 */
[----:B------:R-:W1:Y:S01]  /*1c30*/  SHFL.BFLY PT, R4, R7, 0x2, 0x1f ;  /* 0x0c401f0007047f89 */ /* 0x000e6200000e0000 */
[----:B------:R-:W-:-:S04]  /*1c40*/  FMNMX R6, R46, R3, !PT ;  /* 0x000000032e067209 */ /* 0x000fc80007800000 */
[----:B------:R-:W-:-:S04]  /*1c50*/  FMNMX R3, R47, R6, !PT ;  /* 0x000000062f037209 */ /* 0x000fc80007800000 */
[----:B------:R-:W-:-:S04]  /*1c60*/  FMNMX R6, R50, R3, !PT ;  /* 0x0000000332067209 */ /* 0x000fc80007800000 */
[----:B------:R-:W-:-:S04]  /*1c70*/  FMNMX R3, R51, R6, !PT ;  /* 0x0000000633037209 */ /* 0x000fc80007800000 */
[----:B------:R-:W-:-:S04]  /*1c80*/  FMNMX R6, R54, R3, !PT ;  /* 0x0000000336067209 */ /* 0x000fc80007800000 */
[----:B------:R-:W-:Y:S02]  /*1c90*/  FMNMX R6, R55, R6, !PT ;  /* 0x0000000637067209 */ /* 0x000fe40007800000 */
[----:B-1----:R-:W-:-:S03]  /*1ca0*/  FMNMX R4, R7, R4, !PT ;  /* 0x0000000407047209 */ /* 0x002fc60007800000 */
[----:B------:R-:W1:Y:S01]  /*1cb0*/  SHFL.BFLY PT, R3, R6, 0x1, 0x1f ;  /* 0x0c201f0006037f89 */ /* 0x000e6200000e0000 */
[----:B------:R-:W-:-:S04]  /*1cc0*/  FSETP.NEU.AND P0, PT, R4, -INF , PT ;  /* 0xff8000000400780b */ /* 0x000fc80003f0d000 */
[----:B------:R-:W-:Y:S02]  /*1cd0*/  FSEL R8, R4, RZ, P0 ;  /* 0x000000ff04087208 */ /* 0x000fe40000000000 */
[----:B------:R-:W-:-:S03]  /*1ce0*/  ISETP.NE.AND P0, PT, R9, RZ, PT ;  /* 0x000000ff0900720c */ /* 0x000fc60003f05270 */
[----:B------:R-:W-:-:S04]  /*1cf0*/  FMUL R8, R8, UR6 ;  /* 0x0000000608087c20 */ /* 0x000fc80008400000 */
[--C-:B------:R-:W-:Y:S01]  /*1d00*/  FFMA R24, R24, UR6, -R8.reuse ;  /* 0x0000000618187c23 */ /* 0x100fe20008000808 */
[--C-:B------:R-:W-:Y:S01]  /*1d10*/  FFMA R25, R25, UR6, -R8.reuse ;  /* 0x0000000619197c23 */ /* 0x100fe20008000808 */
[--C-:B------:R-:W-:Y:S01]  /*1d20*/  FFMA R36, R36, UR6, -R8.reuse ;  /* 0x0000000624247c23 */ /* 0x100fe20008000808 */
[--C-:B------:R-:W-:Y:S01]  /*1d30*/  FFMA R29, R29, UR6, -R8.reuse ;  /* 0x000000061d1d7c23 */ /* 0x100fe20008000808 */
[--C-:B------:R-:W-:Y:S01]  /*1d40*/  FFMA R32, R32, UR6, -R8.reuse ;  /* 0x0000000620207c23 */ /* 0x100fe20008000808 */
[----:B------:R-:W-:Y:S01]  /*1d50*/  FSETP.GEU.AND P5, PT, R24, -126, PT ;  /* 0xc2fc00001800780b */ /* 0x000fe20003fae000 */
[--C-:B------:R-:W-:Y:S01]  /*1d60*/  FFMA R33, R33, UR6, -R8.reuse ;  /* 0x0000000621217c23 */ /* 0x100fe20008000808 */
[----:B------:R-:W-:Y:S01]  /*1d70*/  FSETP.GEU.AND P2, PT, R25, -126, PT ;  /* 0xc2fc00001900780b */ /* 0x000fe20003f4e000 */
[--C-:B------:R-:W-:Y:S01]  /*1d80*/  FFMA R37, R37, UR6, -R8.reuse ;  /* 0x0000000625257c23 */ /* 0x100fe20008000808 */
[--C-:B------:R-:W-:Y:S01]  /*1d90*/  FFMA R28, R28, UR6, -R8.reuse ;  /* 0x000000061c1c7c23 */ /* 0x100fe20008000808 */
[----:B-1----:R-:W-:Y:S01]  /*1da0*/  FMNMX R3, R6, R3, !PT ;  /* 0x0000000306037209 */ /* 0x002fe20007800000 */
[--C-:B------:R-:W-:Y:S01]  /*1db0*/  FFMA R41, R41, UR6, -R8.reuse ;  /* 0x0000000629297c23 */ /* 0x100fe20008000808 */
[----:B------:R-:W-:Y:S01]  /*1dc0*/  FSETP.GEU.AND P4, PT, R29, -126, PT ;  /* 0xc2fc00001d00780b */ /* 0x000fe20003f8e000 */
[--C-:B------:R-:W-:Y:S01]  /*1dd0*/  FFMA R44, R44, UR6, -R8.reuse ;  /* 0x000000062c2c7c23 */ /* 0x100fe20008000808 */
[----:B------:R-:W-:Y:S01]  /*1de0*/  FSETP.GEU.AND P3, PT, R32, -126, PT ;  /* 0xc2fc00002000780b */ /* 0x000fe20003f6e000 */
[----:B------:R-:W1:Y:S01]  /*1df0*/  SHFL.BFLY PT, R6, R3, 0x2, 0x1f ;  /* 0x0c401f0003067f89 */ /* 0x000e6200000e0000 */
[----:B------:R-:W-:Y:S01]  /*1e00*/  FSETP.GEU.AND P1, PT, R33, -126, PT ;  /* 0xc2fc00002100780b */ /* 0x000fe20003f2e000 */
[--C-:B------:R-:W-:Y:S01]  /*1e10*/  FFMA R45, R45, UR6, -R8.reuse ;  /* 0x000000062d2d7c23 */ /* 0x100fe20008000808 */
[----:B------:R-:W-:Y:S01]  /*1e20*/  @!P5 FMUL R24, R24, 0.5 ;  /* 0x3f0000001818d820 */ /* 0x000fe20000400000 */
[----:B------:R-:W-:Y:S01]  /*1e30*/  FSETP.GEU.AND P6, PT, R28, -126, PT ;  /* 0xc2fc00001c00780b */ /* 0x000fe20003fce000 */
[----:B------:R-:W-:Y:S01]  /*1e40*/  @!P2 FMUL R25, R25, 0.5 ;  /* 0x3f0000001919a820 */ /* 0x000fe20000400000 */
[--C-:B------:R-:W-:Y:S01]  /*1e50*/  FFMA R48, R48, UR6, -R8.reuse ;  /* 0x0000000630307c23 */ /* 0x100fe20008000808 */
[--C-:B------:R-:W-:Y:S01]  /*1e60*/  FFMA R49, R49, UR6, -R8.reuse ;  /* 0x0000000631317c23 */ /* 0x100fe20008000808 */
[--C-:B------:R-:W-:Y:S01]  /*1e70*/  FFMA R40, R40, UR6, -R8.reuse ;  /* 0x0000000628287c23 */ /* 0x100fe20008000808 */
[----:B------:R-:W2:Y:S01]  /*1e80*/  MUFU.EX2 R24, R24 ;  /* 0x0000001800187308 */ /* 0x000ea20000000800 */
[----:B------:R-:W-:Y:S01]  /*1e90*/  @!P4 FMUL R29, R29, 0.5 ;  /* 0x3f0000001d1dc820 */ /* 0x000fe20000400000 */
[--C-:B------:R-:W-:Y:S01]  /*1ea0*/  FFMA R52, R52, UR6, -R8.reuse ;  /* 0x0000000634347c23 */ /* 0x100fe20008000808 */
[----:B------:R-:W-:Y:S01]  /*1eb0*/  @!P3 FMUL R32, R32, 0.5 ;  /* 0x3f0000002020b820 */ /* 0x000fe20000400000 */
[----:B------:R-:W-:Y:S01]  /*1ec0*/  FFMA R53, R53, UR6, -R8 ;  /* 0x0000000635357c23 */ /* 0x000fe20008000808 */
[----:B------:R-:W-:-:S03]  /*1ed0*/  @!P1 FMUL R33, R33, 0.5 ;  /* 0x3f00000021219820 */ /* 0x000fc60000400000 */
[----:B------:R-:W3:Y:S01]  /*1ee0*/  MUFU.EX2 R25, R25 ;  /* 0x0000001900197308 */ /* 0x000ee20000000800 */
[----:B------:R-:W-:Y:S01]  /*1ef0*/  @!P6 FMUL R28, R28, 0.5 ;  /* 0x3f0000001c1ce820 */ /* 0x000fe20000400000 */
[----:B-1----:R-:W-:-:S06]  /*1f00*/  FMNMX R5, R3, R6, !PT ;  /* 0x0000000603057209 */ /* 0x002fcc0007800000 */
[----:B------:R-:W1:Y:S01]  /*1f10*/  MUFU.EX2 R29, R29 ;  /* 0x0000001d001d7308 */ /* 0x000e620000000800 */
[----:B--2---:R-:W-:Y:S01]  /*1f20*/  @!P5 FMUL R24, R24, R24 ;  /* 0x000000181818d220 */ /* 0x004fe20000400000 */
[----:B------:R-:W-:-:S06]  /*1f30*/  FSETP.GEU.AND P5, PT, R36, -126, PT ;  /* 0xc2fc00002400780b */ /* 0x000fcc0003fae000 */
[----:B------:R-:W2:Y:S01]  /*1f40*/  MUFU.EX2 R32, R32 ;  /* 0x0000002000207308 */ /* 0x000ea20000000800 */
[----:B---3--:R-:W-:Y:S01]  /*1f50*/  @!P2 FMUL R25, R25, R25 ;  /* 0x000000191919a220 */ /* 0x008fe20000400000 */
[----:B------:R-:W-:-:S05]  /*1f60*/  FSETP.GEU.AND P2, PT, R37, -126, PT ;  /* 0xc2fc00002500780b */ /* 0x000fca0003f4e000 */
[----:B------:R-:W-:Y:S01]  /*1f70*/  @!P5 FMUL R36, R36, 0.5 ;  /* 0x3f0000002424d820 */ /* 0x000fe20000400000 */
[----:B------:R-:W3:Y:S01]  /*1f80*/  MUFU.EX2 R33, R33 ;  /* 0x0000002100217308 */ /* 0x000ee20000000800 */
[----:B-1----:R-:W-:Y:S01]  /*1f90*/  @!P4 FMUL R29, R29, R29 ;  /* 0x0000001d1d1dc220 */ /* 0x002fe20000400000 */
[----:B------:R-:W-:-:S05]  /*1fa0*/  FSETP.GEU.AND P4, PT, R41, -126, PT ;  /* 0xc2fc00002900780b */ /* 0x000fca0003f8e000 */
[----:B------:R-:W-:Y:S01]  /*1fb0*/  @!P2 FMUL R37, R37, 0.5 ;  /* 0x3f0000002525a820 */ /* 0x000fe20000400000 */
[----:B------:R-:W1:Y:S01]  /*1fc0*/  MUFU.EX2 R36, R36 ;  /* 0x0000002400247308 */ /* 0x000e620000000800 */
[----:B--2---:R-:W-:Y:S01]  /*1fd0*/  @!P3 FMUL R32, R32, R32 ;  /* 0x000000202020b220 */ /* 0x004fe20000400000 */
[----:B------:R-:W-:-:S05]  /*1fe0*/  FSETP.GEU.AND P3, PT, R44, -126, PT ;  /* 0xc2fc00002c00780b */ /* 0x000fca0003f6e000 */
[----:B------:R-:W-:Y:S01]  /*1ff0*/  @!P4 FMUL R41, R41, 0.5 ;  /* 0x3f0000002929c820 */ /* 0x000fe20000400000 */
[----:B------:R-:W2:Y:S01]  /*2000*/  MUFU.EX2 R37, R37 ;  /* 0x0000002500257308 */ /* 0x000ea20000000800 */
[----:B---3--:R-:W-:Y:S01]  /*2010*/  @!P1 FMUL R33, R33, R33 ;  /* 0x0000002121219220 */ /* 0x008fe20000400000 */
[----:B------:R-:W-:-:S05]  /*2020*/  FSETP.GEU.AND P1, PT, R45, -126, PT ;  /* 0xc2fc00002d00780b */ /* 0x000fca0003f2e000 */
[----:B------:R-:W-:Y:S01]  /*2030*/  @!P3 FMUL R44, R44, 0.5 ;  /* 0x3f0000002c2cb820 */ /* 0x000fe20000400000 */
[----:B------:R-:W3:Y:S01]  /*2040*/  MUFU.EX2 R28, R28 ;  /* 0x0000001c001c7308 */ /* 0x000ee20000000800 */
[----:B-1----:R-:W-:Y:S01]  /*2050*/  @!P5 FMUL R36, R36, R36 ;  /* 0x000000242424d220 */ /* 0x002fe20000400000 */
[----:B------:R-:W-:-:S04]  /*2060*/  FSETP.NEU.AND P5, PT, R5, -INF , PT ;  /* 0xff8000000500780b */ /* 0x000fc80003fad000 */
[----:B------:R-:W-:Y:S01]  /*2070*/  FSEL R3, R5, RZ, P5 ;  /* 0x000000ff05037208 */ /* 0x000fe20002800000 */
[----:B------:R-:W-:Y:S01]  /*2080*/  @!P1 FMUL R45, R45, 0.5 ;  /* 0x3f0000002d2d9820 */ /* 0x000fe20000400000 */
[----:B------:R-:W-:Y:S01]  /*2090*/  FSETP.GEU.AND P5, PT, R49, -126, PT ;  /* 0xc2fc00003100780b */ /* 0x000fe20003fae000 */
[----:B--2---:R-:W-:Y:S01]  /*20a0*/  @!P2 FMUL R37, R37, R37 ;  /* 0x000000252525a220 */ /* 0x004fe20000400000 */
[----:B------:R-:W-:Y:S01]  /*20b0*/  FSETP.GEU.AND P2, PT, R48, -126, PT ;  /* 0xc2fc00003000780b */ /* 0x000fe20003f4e000 */
[----:B------:R-:W1:Y:S01]  /*20c0*/  MUFU.EX2 R10, R41 ;  /* 0x00000029000a7308 */ /* 0x000e620000000800 */
[----:B------:R-:W-:-:S04]  /*20d0*/  FMUL R3, R3, UR6 ;  /* 0x0000000603037c20 */ /* 0x000fc80008400000 */
[--C-:B------:R-:W-:Y:S01]  /*20e0*/  FFMA R26, R26, UR6, -R3.reuse ;  /* 0x000000061a1a7c23 */ /* 0x100fe20008000803 */
[----:B---3--:R-:W-:Y:S01]  /*20f0*/  @!P6 FMUL R28, R28, R28 ;  /* 0x0000001c1c1ce220 */ /* 0x008fe20000400000 */
[----:B------:R-:W-:Y:S01]  /*2100*/  FSETP.GEU.AND P6, PT, R40, -126, PT ;  /* 0xc2fc00002800780b */ /* 0x000fe20003fce000 */
[----:B------:R-:W2:Y:S01]  /*2110*/  MUFU.EX2 R9, R44 ;  /* 0x0000002c00097308 */ /* 0x000ea20000000800 */
[--C-:B------:R-:W-:Y:S01]  /*2120*/  FFMA R27, R27, UR6, -R3.reuse ;  /* 0x000000061b1b7c23 */ /* 0x100fe20008000803 */
[----:B------:R-:W-:Y:S01]  /*2130*/  @!P5 FMUL R49, R49, 0.5 ;  /* 0x3f0000003131d820 */ /* 0x000fe20000400000 */
[--C-:B------:R-:W-:Y:S01]  /*2140*/  FFMA R30, R30, UR6, -R3.reuse ;  /* 0x000000061e1e7c23 */ /* 0x100fe20008000803 */
[----:B------:R-:W-:Y:S01]  /*2150*/  @!P2 FMUL R48, R48, 0.5 ;  /* 0x3f0000003030a820 */ /* 0x000fe20000400000 */
[--C-:B------:R-:W-:Y:S01]  /*2160*/  FFMA R31, R31, UR6, -R3.reuse ;  /* 0x000000061f1f7c23 */ /* 0x100fe20008000803 */
[--C-:B------:R-:W-:Y:S01]  /*2170*/  FFMA R6, R35, UR6, -R3.reuse ;  /* 0x0000000623067c23 */ /* 0x100fe20008000803 */
[--C-:B------:R-:W-:Y:S01]  /*2180*/  FFMA R38, R38, UR6, -R3.reuse ;  /* 0x0000000626267c23 */ /* 0x100fe20008000803 */
[----:B------:R-:W3:Y:S01]  /*2190*/  MUFU.EX2 R12, R45 ;  /* 0x0000002d000c7308 */ /* 0x000ee20000000800 */
[----:B-1----:R-:W-:Y:S01]  /*21a0*/  @!P4 FMUL R10, R10, R10 ;  /* 0x0000000a0a0ac220 */ /* 0x002fe20000400000 */
[----:B------:R-:W-:Y:S01]  /*21b0*/  FSETP.GEU.AND P4, PT, R53, -126, PT ;  /* 0xc2fc00003500780b */ /* 0x000fe20003f8e000 */
[--C-:B------:R-:W-:Y:S01]  /*21c0*/  FFMA R39, R39, UR6, -R3.reuse ;  /* 0x0000000627277c23 */ /* 0x100fe20008000803 */
[----:B------:R-:W-:Y:S01]  /*21d0*/  @!P6 FMUL R40, R40, 0.5 ;  /* 0x3f0000002828e820 */ /* 0x000fe20000400000 */
[--C-:B------:R-:W-:Y:S01]  /*21e0*/  FFMA R43, R43, UR6, -R3.reuse ;  /* 0x000000062b2b7c23 */ /* 0x100fe20008000803 */
[--C-:B------:R-:W-:Y:S01]  /*21f0*/  FFMA R34, R34, UR6, -R3.reuse ;  /* 0x0000000622227c23 */ /* 0x100fe20008000803 */
[--C-:B------:R-:W-:Y:S01]  /*2200*/  FFMA R47, R47, UR6, -R3.reuse ;  /* 0x000000062f2f7c23 */ /* 0x100fe20008000803 */
[----:B------:R-:W1:Y:S01]  /*2210*/  MUFU.EX2 R11, R48 ;  /* 0x00000030000b7308 */ /* 0x000e620000000800 */
[----:B--2---:R-:W-:Y:S01]  /*2220*/  @!P3 FMUL R9, R9, R9 ;  /* 0x000000090909b220 */ /* 0x004fe20000400000 */
[----:B------:R-:W-:Y:S01]  /*2230*/  FSETP.GEU.AND P3, PT, R26, -126, PT ;  /* 0xc2fc00001a00780b */ /* 0x000fe20003f6e000 */
[--C-:B------:R-:W-:Y:S01]  /*2240*/  FFMA R50, R50, UR6, -R3.reuse ;  /* 0x0000000632327c23 */ /* 0x100fe20008000803 */
[--C-:B------:R-:W-:Y:S01]  /*2250*/  FFMA R51, R51, UR6, -R3.reuse ;  /* 0x0000000633337c23 */ /* 0x100fe20008000803 */
[----:B------:R-:W-:-:S02]  /*2260*/  FFMA R54, R54, UR6, -R3 ;  /* 0x0000000636367c23 */ /* 0x000fc40008000803 */
[----:B------:R-:W-:Y:S01]  /*2270*/  @!P4 FMUL R53, R53, 0.5 ;  /* 0x3f0000003535c820 */ /* 0x000fe20000400000 */
[----:B------:R-:W2:Y:S01]  /*2280*/  MUFU.EX2 R8, R49 ;  /* 0x0000003100087308 */ /* 0x000ea20000000800 */
[----:B---3--:R-:W-:Y:S01]  /*2290*/  @!P1 FMUL R12, R12, R12 ;  /* 0x0000000c0c0c9220 */ /* 0x008fe20000400000 */
[----:B------:R-:W-:-:S05]  /*22a0*/  FSETP.GEU.AND P1, PT, R27, -126, PT ;  /* 0xc2fc00001b00780b */ /* 0x000fca0003f2e000 */
[----:B------:R-:W-:Y:S01]  /*22b0*/  @!P3 FMUL R26, R26, 0.5 ;  /* 0x3f0000001a1ab820 */ /* 0x000fe20000400000 */
[----:B------:R-:W3:Y:S01]  /*22c0*/  MUFU.EX2 R7, R40 ;  /* 0x0000002800077308 */ /* 0x000ee20000000800 */
[----:B-1----:R-:W-:Y:S01]  /*22d0*/  @!P2 FMUL R11, R11, R11 ;  /* 0x0000000b0b0ba220 */ /* 0x002fe20000400000 */
[----:B------:R-:W-:-:S03]  /*22e0*/  FSETP.GEU.AND P2, PT, R30, -126, PT ;  /* 0xc2fc00001e00780b */ /* 0x000fc60003f4e000 */
[----:B------:R-:W-:Y:S02]  /*22f0*/  FADD R41, R32, R11 ;  /* 0x0000000b20297221 */ /* 0x000fe40000000000 */
[----:B------:R-:W-:Y:S01]  /*2300*/  @!P1 FMUL R27, R27, 0.5 ;  /* 0x3f0000001b1b9820 */ /* 0x000fe20000400000 */
[----:B------:R-:W1:Y:S01]  /*2310*/  MUFU.EX2 R14, R53 ;  /* 0x00000035000e7308 */ /* 0x000e620000000800 */
[----:B--2---:R-:W-:Y:S01]  /*2320*/  @!P5 FMUL R8, R8, R8 ;  /* 0x000000080808d220 */ /* 0x004fe20000400000 */
[----:B------:R-:W-:-:S03]  /*2330*/  FSETP.GEU.AND P5, PT, R31, -126, PT ;  /* 0xc2fc00001f00780b */ /* 0x000fc60003fae000 */
[----:B------:R-:W-:Y:S02]  /*2340*/  FADD R45, R33, R8 ;  /* 0x00000008212d7221 */ /* 0x000fe40000000000 */
[----:B------:R-:W-:Y:S01]  /*2350*/  @!P2 FMUL R30, R30, 0.5 ;  /* 0x3f0000001e1ea820 */ /* 0x000fe20000400000 */
[----:B------:R2:W4:Y:S01]  /*2360*/  MUFU.EX2 R15, R26 ;  /* 0x0000001a000f7308 */ /* 0x0005220000000800 */
[----:B---3--:R-:W-:Y:S01]  /*2370*/  @!P6 FMUL R7, R7, R7 ;  /* 0x000000070707e220 */ /* 0x008fe20000400000 */
[----:B------:R-:W-:-:S05]  /*2380*/  FSETP.GEU.AND P6, PT, R52, -126, PT ;  /* 0xc2fc00003400780b */ /* 0x000fca0003fce000 */
[----:B------:R-:W-:Y:S01]  /*2390*/  @!P5 FMUL R31, R31, 0.5 ;  /* 0x3f0000001f1fd820 */ /* 0x000fe20000400000 */
[----:B------:R3:W5:Y:S01]  /*23a0*/  MUFU.EX2 R20, R27 ;  /* 0x0000001b00147308 */ /* 0x0007620000000800 */
[----:B--2---:R-:W-:Y:S01]  /*23b0*/  FFMA R26, R42, UR6, -R3 ;  /* 0x000000062a1a7c23 */ /* 0x004fe20008000803 */
[----:B-1----:R-:W-:Y:S01]  /*23c0*/  @!P4 FMUL R14, R14, R14 ;  /* 0x0000000e0e0ec220 */ /* 0x002fe20000400000 */
[----:B------:R-:W-:-:S03]  /*23d0*/  FSETP.GEU.AND P4, PT, R6, -126, PT ;  /* 0xc2fc00000600780b */ /* 0x000fc60003f8e000 */
[----:B------:R-:W-:Y:S01]  /*23e0*/  FADD R49, R37, R14 ;  /* 0x0000000e25317221 */ /* 0x000fe20000000000 */
[----:B------:R-:W-:Y:S01]  /*23f0*/  @!P6 FMUL R52, R52, 0.5 ;  /* 0x3f0000003434e820 */ /* 0x000fe20000400000 */
[----:B------:R1:W2:Y:S01]  /*2400*/  MUFU.EX2 R21, R30 ;  /* 0x0000001e00157308 */ /* 0x0002a20000000800 */
[----:B----4-:R-:W-:Y:S01]  /*2410*/  @!P3 FMUL R15, R15, R15 ;  /* 0x0000000f0f0fb220 */ /* 0x010fe20000400000 */
[----:B------:R-:W-:Y:S01]  /*2420*/  FSETP.GEU.AND P3, PT, R38, -126, PT ;  /* 0xc2fc00002600780b */ /* 0x000fe20003f6e000 */
[--C-:B---3--:R-:W-:Y:S01]  /*2430*/  FFMA R27, R46, UR6, -R3.reuse ;  /* 0x000000062e1b7c23 */ /* 0x108fe20008000803 */
[----:B------:R-:W-:-:S04]  /*2440*/  FFMA R3, R55, UR6, -R3 ;  /* 0x0000000637037c23 */ /* 0x000fc80008000803 */
[----:B------:R-:W3:Y:S01]  /*2450*/  MUFU.EX2 R40, R31 ;  /* 0x0000001f00287308 */ /* 0x000ee20000000800 */
[----:B-----5:R-:W-:Y:S01]  /*2460*/  @!P1 FMUL R20, R20, R20 ;  /* 0x0000001414149220 */ /* 0x020fe20000400000 */
[----:B------:R-:W-:Y:S01]  /*2470*/  FSETP.GEU.AND P1, PT, R39, -126, PT ;  /* 0xc2fc00002700780b */ /* 0x000fe20003f2e000 */
[----:B------:R-:W-:Y:S01]  /*2480*/  @!P4 FMUL R6, R6, 0.5 ;  /* 0x3f0000000606c820 */ /* 0x000fe20000400000 */
[----:B-1----:R-:W-:-:S03]  /*2490*/  FADD R30, R29, R12 ;  /* 0x0000000c1d1e7221 */ /* 0x002fc60000000000 */
[----:B------:R-:W-:Y:S01]  /*24a0*/  @!P3 FMUL R38, R38, 0.5 ;  /* 0x3f0000002626b820 */ /* 0x000fe20000400000 */
[----:B------:R-:W1:Y:S01]  /*24b0*/  MUFU.EX2 R13, R52 ;  /* 0x00000034000d7308 */ /* 0x000e620000000800 */
[----:B--2---:R-:W-:Y:S01]  /*24c0*/  @!P2 FMUL R21, R21, R21 ;  /* 0x000000151515a220 */ /* 0x004fe20000400000 */
[----:B------:R-:W-:Y:S01]  /*24d0*/  FSETP.GEU.AND P2, PT, R26, -126, PT ;  /* 0xc2fc00001a00780b */ /* 0x000fe20003f4e000 */
[----:B------:R-:W-:-:S04]  /*24e0*/  FADD R49, R30, R49 ;  /* 0x000000311e317221 */ /* 0x000fc80000000000 */
[----:B------:R-:W-:Y:S01]  /*24f0*/  @!P1 FMUL R39, R39, 0.5 ;  /* 0x3f00000027279820 */ /* 0x000fe20000400000 */
[----:B------:R2:W4:Y:S01]  /*2500*/  MUFU.EX2 R42, R6 ;  /* 0x00000006002a7308 */ /* 0x0005220000000800 */
[----:B---3--:R-:W-:Y:S01]  /*2510*/  @!P5 FMUL R40, R40, R40 ;  /* 0x000000282828d220 */ /* 0x008fe20000400000 */
[----:B------:R-:W-:-:S05]  /*2520*/  FSETP.GEU.AND P5, PT, R43, -126, PT ;  /* 0xc2fc00002b00780b */ /* 0x000fca0003fae000 */
[----:B------:R-:W-:Y:S01]  /*2530*/  @!P2 FMUL R26, R26, 0.5 ;  /* 0x3f0000001a1aa820 */ /* 0x000fe20000400000 */
[----:B------:R-:W3:Y:S01]  /*2540*/  MUFU.EX2 R31, R38 ;  /* 0x00000026001f7308 */ /* 0x000ee20000000800 */
[----:B-1----:R-:W-:Y:S01]  /*2550*/  @!P6 FMUL R13, R13, R13 ;  /* 0x0000000d0d0de220 */ /* 0x002fe20000400000 */
[----:B------:R-:W-:Y:S01]  /*2560*/  FSETP.GEU.AND P6, PT, R34, -126, PT ;  /* 0xc2fc00002200780b */ /* 0x000fe20003fce000 */
[----:B--2---:R-:W-:Y:S01]  /*2570*/  FADD R6, R24, R7 ;  /* 0x0000000718067221 */ /* 0x004fe20000000000 */
[----:B------:R-:W-:-:S03]  /*2580*/  F2FP.BF16.F32.PACK_AB R24, R25, R24 ;  /* 0x000000181918723e */ /* 0x000fc600000010ff */
[----:B------:R-:W-:Y:S01]  /*2590*/  @!P5 FMUL R43, R43, 0.5 ;  /* 0x3f0000002b2bd820 */ /* 0x000fe20000400000 */
[----:B------:R-:W1:Y:S01]  /*25a0*/  MUFU.EX2 R44, R39 ;  /* 0x00000027002c7308 */ /* 0x000e620000000800 */
[----:B----4-:R-:W-:Y:S01]  /*25b0*/  @!P4 FMUL R42, R42, R42 ;  /* 0x0000002a2a2ac220 */ /* 0x010fe20000400000 */
[----:B------:R-:W-:Y:S01]  /*25c0*/  FSETP.GEU.AND P4, PT, R47, -126, PT ;  /* 0xc2fc00002f00780b */ /* 0x000fe20003f8e000 */
[----:B------:R-:W-:-:S04]  /*25d0*/  FADD R6, R6, R41 ;  /* 0x0000002906067221 */ /* 0x000fc80000000000 */
[----:B------:R-:W-:Y:S01]  /*25e0*/  @!P6 FMUL R34, R34, 0.5 ;  /* 0x3f0000002222e820 */ /* 0x000fe20000400000 */
[----:B------:R2:W4:Y:S01]  /*25f0*/  MUFU.EX2 R46, R26 ;  /* 0x0000001a002e7308 */ /* 0x0005220000000800 */
[----:B---3--:R-:W-:Y:S01]  /*2600*/  @!P3 FMUL R31, R31, R31 ;  /* 0x0000001f1f1fb220 */ /* 0x008fe20000400000 */
[----:B------:R-:W-:-:S05]  /*2610*/  FSETP.GEU.AND P3, PT, R50, -126, PT ;  /* 0xc2fc00003200780b */ /* 0x000fca0003f6e000 */
[----:B------:R-:W-:Y:S01]  /*2620*/  @!P4 FMUL R47, R47, 0.5 ;  /* 0x3f0000002f2fc820 */ /* 0x000fe20000400000 */
[----:B------:R3:W5:Y:S01]  /*2630*/  MUFU.EX2 R35, R34 ;  /* 0x0000002200237308 */ /* 0x0007620000000800 */
        /* <DEDUP_REMOVED lines=8> */
[----:B------:R-:W-:Y:S01]  /*26c0*/  FADD R26, R26, R45 ;  /* 0x0000002d1a1a7221 */ /* 0x000fe20000000000 */
[----:B---3--:R-:W-:-:S03]  /*26d0*/  FADD R34, R36, R13 ;  /* 0x0000000d24227221 */ /* 0x008fc60000000000 */
[----:B------:R-:W-:Y:S01]  /*26e0*/  @!P1 FMUL R51, R51, 0.5 ;  /* 0x3f00000033339820 */ /* 0x000fe20000400000 */
[----:B------:R-:W2:Y:S01]  /*26f0*/  MUFU.EX2 R47, R47 ;  /* 0x0000002f002f7308 */ /* 0x000ea20000000800 */
[----:B-----5:R-:W-:Y:S01]  /*2700*/  @!P6 FMUL R35, R35, R35 ;  /* 0x000000232323e220 */ /* 0x020fe20000400000 */
[----:B------:R-:W-:Y:S01]  /*2710*/  FSETP.GEU.AND P6, PT, R27, -126, PT ;  /* 0xc2fc00001b00780b */ /* 0x000fe20003fce000 */
[----:B------:R-:W-:Y:S01]  /*2720*/  FADD R49, R26, R49 ;  /* 0x000000311a317221 */ /* 0x000fe20000000000 */
[----:B------:R-:W-:Y:S01]  /*2730*/  IMAD.U32 R26, RZ, RZ, UR21 ;  /* 0x00000015ff1a7e24 */ /* 0x000fe2000f8e00ff */
[----:B------:R-:W-:Y:S02]  /*2740*/  UIADD3 UR21, UR37, 0x1, URZ ;  /* 0x0000000125157890 */ /* 0x000fe4000fffe03f */
[----:B------:R-:W-:Y:S01]  /*2750*/  @!P2 FMUL R54, R54, 0.5 ;  /* 0x3f0000003636a820 */ /* 0x000fe20000400000 */
[----:B------:R-:W3:Y:S01]  /*2760*/  MUFU.EX2 R50, R50 ;  /* 0x0000003200327308 */ /* 0x000ee20000000800 */
[----:B-1----:R-:W-:Y:S01]  /*2770*/  @!P5 FMUL R43, R43, R43 ;  /* 0x0000002b2b2bd220 */ /* 0x002fe20000400000 */
[----:B------:R-:W-:Y:S01]  /*2780*/  FSETP.GEU.AND P5, PT, R3, -126, PT ;  /* 0xc2fc00000300780b */ /* 0x000fe20003fae000 */
[----:B------:R-:W-:Y:S01]  /*2790*/  UISETP.NE.AND UP0, UPT, UR21, 0x5, UPT ;  /* 0x000000051500788c */ /* 0x000fe2000bf05270 */
[----:B------:R1:W-:Y:S01]  /*27a0*/  SYNCS.ARRIVE.TRANS64.A1T0 RZ, [R26+UR23], RZ ;  /* 0x000000ff1aff79a7 */ /* 0x0003e20008100017 */
[----:B------:R-:W-:-:S02]  /*27b0*/  FADD R30, R20, R43 ;  /* 0x0000002b141e7221 */ /* 0x000fc40000000000 */
[----:B------:R-:W-:Y:S01]  /*27c0*/  @!P6 FMUL R27, R27, 0.5 ;  /* 0x3f0000001b1be820 */ /* 0x000fe20000400000 */
[----:B------:R-:W4:Y:S01]  /*27d0*/  MUFU.EX2 R51, R51 ;  /* 0x0000003300337308 */ /* 0x000f220000000800 */
[----:B--2---:R-:W-:Y:S01]  /*27e0*/  @!P4 FMUL R47, R47, R47 ;  /* 0x0000002f2f2fc220 */ /* 0x004fe20000400000 */
[----:B------:R-:W-:Y:S02]  /*27f0*/  USEL UR6, URZ, 0x1, UP0 ;  /* 0x000000013f067887 */ /* 0x000fe40008000000 */
[----:B------:R-:W-:Y:S01]  /*2800*/  USEL UR21, UR21, URZ, UP0 ;  /* 0x0000003f15157287 */ /* 0x000fe20008000000 */
[----:B------:R-:W-:Y:S01]  /*2810*/  FADD R38, R40, R47 ;  /* 0x0000002f28267221 */ /* 0x000fe20000000000 */
[----:B-1----:R-:W-:Y:S01]  /*2820*/  F2FP.BF16.F32.PACK_AB R26, R29, R28 ;  /* 0x0000001c1d1a723e */ /* 0x002fe200000010ff */
[----:B------:R-:W-:Y:S01]  /*2830*/  @!P5 FMUL R3, R3, 0.5 ;  /* 0x3f0000000303d820 */ /* 0x000fe20000400000 */
[----:B------:R1:W2:Y:S01]  /*2840*/  MUFU.EX2 R48, R27 ;  /* 0x0000001b00307308 */ /* 0x0002a20000000800 */
[----:B---3--:R-:W-:Y:S01]  /*2850*/  @!P3 FMUL R50, R50, R50 ;  /* 0x000000323232b220 */ /* 0x008fe20000400000 */
[----:B------:R-:W-:-:S02]  /*2860*/  LOP3.LUT R22, R22, UR6, RZ, 0x3c, !PT ;  /* 0x0000000616167c12 */ /* 0x000fc4000f8e3cff */
[----:B------:R-:W-:Y:S01]  /*2870*/  F2FP.BF16.F32.PACK_AB R29, R42, R35 ;  /* 0x000000232a1d723e */ /* 0x000fe200000010ff */
[----:B------:R-:W-:-:S03]  /*2880*/  FADD R52, R35, R50 ;  /* 0x0000003223347221 */ /* 0x000fc60000000000 */
[----:B------:R-:W3:Y:S01]  /*2890*/  MUFU.EX2 R54, R54 ;  /* 0x0000003600367308 */ /* 0x000ee20000000800 */
[----:B-1----:R-:W-:Y:S01]  /*28a0*/  FADD R27, R28, R9 ;  /* 0x000000091c1b7221 */ /* 0x002fe20000000000 */
[----:B----4-:R-:W-:Y:S01]  /*28b0*/  @!P1 FMUL R51, R51, R51 ;  /* 0x0000003333339220 */ /* 0x010fe20000400000 */
[----:B------:R-:W-:Y:S02]  /*28c0*/  F2FP.BF16.F32.PACK_AB R28, R33, R32 ;  /* 0x00000020211c723e */ /* 0x000fe400000010ff */
[----:B------:R-:W-:Y:S01]  /*28d0*/  FADD R27, R27, R34 ;  /* 0x000000221b1b7221 */ /* 0x000fe20000000000 */
[----:B------:R-:W-:Y:S01]  /*28e0*/  FADD R41, R42, R51 ;  /* 0x000000332a297221 */ /* 0x000fe20000000000 */
[----:B------:R-:W-:Y:S01]  /*28f0*/  F2FP.BF16.F32.PACK_AB R32, R10, R7 ;  /* 0x000000070a20723e */ /* 0x000fe200000010ff */
[----:B------:R1:W4:Y:S01]  /*2900*/  MUFU.EX2 R39, R3 ;  /* 0x0000000300277308 */ /* 0x0003220000000800 */
[----:B--2---:R-:W-:Y:S01]  /*2910*/  @!P6 FMUL R48, R48, R48 ;  /* 0x000000303030e220 */ /* 0x004fe20000400000 */
[----:B------:R-:W-:Y:S01]  /*2920*/  FADD R30, R30, R41 ;  /* 0x000000291e1e7221 */ /* 0x000fe20000000000 */
[----:B------:R-:W-:Y:S01]  /*2930*/  FADD R6, R6, R27 ;  /* 0x0000001b06067221 */ /* 0x000fe20000000000 */
[----:B------:R-:W-:Y:S01]  /*2940*/  F2FP.BF16.F32.PACK_AB R27, R40, R21 ;  /* 0x00000015281b723e */ /* 0x000fe200000010ff */
[----:B------:R-:W-:Y:S01]  /*2950*/  FADD R34, R21, R48 ;  /* 0x0000003015227221 */ /* 0x000fe20000000000 */
[----:B------:R-:W-:-:S02]  /*2960*/  F2FP.BF16.F32.PACK_AB R33, R43, R46 ;  /* 0x0000002e2b21723e */ /* 0x000fc400000010ff */
[----:B------:R-:W-:Y:S01]  /*2970*/  F2FP.BF16.F32.PACK_AB R35, R47, R48 ;  /* 0x000000302f23723e */ /* 0x000fe200000010ff */
[----:B---3--:R-:W-:Y:S01]  /*2980*/  @!P2 FMUL R54, R54, R54 ;  /* 0x000000363636a220 */ /* 0x008fe20000400000 */
[----:B-1----:R-:W-:-:S03]  /*2990*/  FADD R3, R15, R46 ;  /* 0x0000002e0f037221 */ /* 0x002fc60000000000 */
[----:B------:R-:W-:Y:S01]  /*29a0*/  FADD R45, R31, R54 ;  /* 0x000000361f2d7221 */ /* 0x000fe20000000000 */
[----:B------:R-:W-:Y:S01]  /*29b0*/  FADD R3, R3, R52 ;  /* 0x0000003403037221 */ /* 0x000fe20000000000 */
[----:B------:R-:W-:Y:S01]  /*29c0*/  F2FP.BF16.F32.PACK_AB R31, R44, R31 ;  /* 0x0000001f2c1f723e */ /* 0x000fe200000010ff */
[----:B----4-:R-:W-:Y:S01]  /*29d0*/  @!P5 FMUL R39, R39, R39 ;  /* 0x000000272727d220 */ /* 0x010fe20000400000 */
[----:B------:R-:W-:-:S03]  /*29e0*/  FADD R34, R34, R45 ;  /* 0x0000002d22227221 */ /* 0x000fc60000000000 */
[----:B------:R-:W-:Y:S01]  /*29f0*/  FADD R53, R44, R39 ;  /* 0x000000272c357221 */ /* 0x000fe20000000000 */
[----:B------:R-:W-:Y:S01]  /*2a00*/  FADD R34, R3, R34 ;  /* 0x0000002203227221 */ /* 0x000fe20000000000 */
[----:B------:R-:W-:Y:S02]  /*2a10*/  FADD R3, R6, R49 ;  /* 0x0000003106037221 */ /* 0x000fe40000000000 */
[----:B------:R-:W-:Y:S01]  /*2a20*/  FADD R53, R38, R53 ;  /* 0x0000003526357221 */ /* 0x000fe20000000000 */
[----:B------:R-:W-:-:S03]  /*2a30*/  F2FP.BF16.F32.PACK_AB R38, R14, R13 ;  /* 0x0000000d0e26723e */ /* 0x000fc600000010ff */
[----:B------:R-:W-:Y:S01]  /*2a40*/  FADD R53, R30, R53 ;  /* 0x000000351e357221 */ /* 0x000fe20000000000 */
[----:B------:R-:W-:Y:S02]  /*2a50*/  F2FP.BF16.F32.PACK_AB R30, R37, R36 ;  /* 0x00000024251e723e */ /* 0x000fe400000010ff */
[----:B------:R-:W-:Y:S01]  /*2a60*/  F2FP.BF16.F32.PACK_AB R36, R8, R11 ;  /* 0x0000000b0824723e */ /* 0x000fe200000010ff */
[----:B------:R-:W-:Y:S01]  /*2a70*/  FADD R6, R34, R53 ;  /* 0x0000003522067221 */ /* 0x000fe20000000000 */
[----:B------:R-:W-:Y:S02]  /*2a80*/  F2FP.BF16.F32.PACK_AB R34, R12, R9 ;  /* 0x000000090c22723e */ /* 0x000fe400000010ff */
[----:B------:R-:W-:Y:S01]  /*2a90*/  F2FP.BF16.F32.PACK_AB R37, R51, R50 ;  /* 0x000000323325723e */ /* 0x000fe200000010ff */
[----:B------:R-:W-:Y:S06]  /*2aa0*/  @!P0 BRA `(.L_x_21) ;  /* 0x0000000000048947 */ /* 0x000fec0003800000 */
[----:B------:R-:W-:Y:S01]  /*2ab0*/  BPT.TRAP 0x1 ;  /* 0x000000040000795c */ /* 0x000fe20000300000 */
.L_x_21:
[----:B------:R-:W-:Y:S01]  /*2ac0*/  ULEA UR6, UR21, UR45, 0x3 ;  /* 0x0000002d15067291 */ /* 0x000fe2000f8e183f */
[----:B------:R-:W-:-:S08]  /*2ad0*/  SHF.L.U32 R7, R22, 0x1f, RZ ;  /* 0x0000001f16077819 */ /* 0x000fd000000006ff */
[----:B------:R-:W1:Y:S02]  /*2ae0*/  SYNCS.PHASECHK.TRANS64.TRYWAIT P1, [UR6+0x12400], R7 ;  /* 0x01240007ff0075a7 */ /* 0x000e640008020146 */
[----:B-1----:R-:W-:Y:S05]  /*2af0*/  @!P1 BRA `(.L_x_22) ;  /* 0x0000006800409947 */ /* 0x002fea0003800000 */
.L_x_125:
[----:B------:R-:W-:Y:S01]  /*2b00*/  ULEA UR10, UR21, UR44, 0x9 ;  /* 0x0000002c150a7291 */ /* 0x000fe2000f8e483f */
[----:B------:R-:W-:Y:S01]  /*2b10*/  WARPGROUP.ARRIVE ;  /* 0x00000000000079c5 */ /* 0x000fe20000000000 */
[----:B------:R-:W-:Y:S01]  /*2b20*/  UMOV UR7, 0x40000040 ;  /* 0x4000004000077882 */ /* 0x000fe20000000000 */
[----:B------:R-:W-:-:S04]  /*2b30*/  F2FP.BF16.F32.PACK_AB R39, R39, R54 ;  /* 0x000000362727723e */ /* 0x000fc800000010ff */
[----:B------:R-:W-:Y:S02]  /*2b40*/  UMOV UR6, UR10 ;  /* 0x0000000a00067c82 */ /* 0x000fe40008000000 */
[----:B------:R-:W-:Y:S01]  /*2b50*/  HGMMA.64x64x16.F32.BF16 R56, R24, gdesc[UR4].tnspB, RZ, !UPT, gsb0 ;  /* 0x40e0000418387df0 */ /* 0x000fe2000c0018ff */
[----:B------:R-:W-:Y:S01]  /*2b60*/  UIADD3 UR6, UR10, 0x80, URZ ;  /* 0x000000800a067890 */ /* 0x000fe2000fffe03f */
[----:B------:R-:W-:Y:S01]  /*2b70*/  UMOV UR7, 0x40000040 ;  /* 0x4000004000077882 */ /* 0x000fe20000000000 */
[----:B------:R-:W-:Y:S02]  /*2b80*/  WARPGROUP.DEPBAR.LE gsb0, 0x0 ;  /* 0x00008000000079c5 */ /* 0x000fe40000010000 */
[----:B------:R-:W-:-:S06]  /*2b90*/  WARPGROUP.ARRIVE ;  /* 0x00000000000079c5 */ /* 0x000fcc0000000000 */
[----:B------:R-:W-:Y:S01]  /*2ba0*/  HGMMA.64x64x16.F32.BF16 R56, R28, gdesc[UR4].tnspB, R56, gsb0 ;  /* 0x40e000041c387df0 */ /* 0x000fe20008001838 */
        /* <DEDUP_REMOVED lines=9> */
[----:B------:R-:W-:Y:S03]  /*2c40*/  HGMMA.64x64x16.F32.BF16 R56, R36, gdesc[UR4].tnspB, R56, gsb0 ;  /* 0x40e0000424387df0 */ /* 0x000fe60008001838 */
[----:B------:R-:W-:Y:S02]  /*2c50*/  WARPGROUP.DEPBAR.LE gsb0, 0x0 ;  /* 0x00008000000079c5 */ /* 0x000fe40000010000 */
[----:B------:R-:W-:Y:S05]  /*2c60*/  @!P0 BRA `(.L_x_23) ;  /* 0x0000000000048947 */ /* 0x000fea0003800000 */
[----:B------:R-:W-:Y:S01]  /*2c70*/  BPT.TRAP 0x1 ;  /* 0x000000040000795c */ /* 0x000fe20000300000 */
.L_x_23:
[----:B------:R-:W-:Y:S02]  /*2c80*/  UISETP.GT.U32.AND UP0, UPT, UR48, 0x1, UPT ;  /* 0x000000013000788c */ /* 0x000fe4000bf04070 */
[----:B------:R-:W-:-:S04]  /*2c90*/  UIADD3 UR22, UR22, 0x12428, URZ ;  /* 0x0001242816167890 */ /* 0x000fc8000fffe03f */
[----:B------:R-:W-:Y:S01]  /*2ca0*/  PLOP3.LUT P1, PT, PT, PT, UP0, 0x80, 0x0 ;  /* 0x000000000000781c */ /* 0x000fe20003f2f008 */
[----:B------:R-:W-:-:S09]  /*2cb0*/  UPRMT UR22, URZ, 0x654, UR22 ;  /* 0x000006543f167896 */ /* 0x000fd20008000016 */
[----:B------:R-:W-:Y:S03]  /*2cc0*/  SYNCS.ARRIVE.TRANS64.RED.A1T0 RZ, [UR22], RZ ;  /* 0x000000ffffff79a7 */ /* 0x000fe60008100416 */
[----:B------:R-:W-:Y:S05]  /*2cd0*/  @P1 BRA `(.L_x_24) ;  /* 0x0000000000041947 */ /* 0x000fea0003800000 */
[----:B------:R-:W-:Y:S01]  /*2ce0*/  BPT.TRAP 0x1 ;  /* 0x000000040000795c */ /* 0x000fe20000300000 */
.L_x_24:
[----:B------:R-:W-:Y:S01]  /*2cf0*/  UIADD3 UR37, UR21, 0x1, URZ ;  /* 0x0000000115257890 */ /* 0x000fe2000fffe03f */
[----:B------:R-:W-:Y:S01]  /*2d00*/  ISETP.GE.AND P2, PT, R0, 0x4, PT ;  /* 0x000000040000780c */ /* 0x000fe20003f46270 */
[----:B-1----:R-:W-:Y:S01]  /*2d10*/  VIADD R7, R18, 0x40 ;  /* 0x0000004012077836 */ /* 0x002fe20000000000 */
[----:B------:R-:W-:Y:S01]  /*2d20*/  IADD3 R8, R0, -0x2, RZ ;  /* 0xfffffffe00087810 */ /* 0x000fe20007ffe0ff */
[----:B------:R-:W-:-:S04]  /*2d30*/  UISETP.NE.AND UP0, UPT, UR37, 0x5, UPT ;  /* 0x000000052500788c */ /* 0x000fc8000bf05270 */
[----:B------:R-:W-:Y:S02]  /*2d40*/  USEL UR6, URZ, 0x1, UP0 ;  /* 0x000000013f067887 */ /* 0x000fe40008000000 */
[----:B------:R-:W-:-:S04]  /*2d50*/  USEL UR37, UR37, URZ, UP0 ;  /* 0x0000003f25257287 */ /* 0x000fc80008000000 */
[----:B------:R-:W-:Y:S01]  /*2d60*/  LOP3.LUT R22, R22, UR6, RZ, 0x3c, !PT ;  /* 0x0000000616167c12 */ /* 0x000fe2000f8e3cff */
[----:B------:R-:W-:Y:S07]  /*2d70*/  @!P2 BRA `(.L_x_25) ;  /* 0x000000180038a947 */ /* 0x000fee0003800000 */
[----:B------:R-:W-:Y:S01]  /*2d80*/  VIADD R0, R0, 0xfffffffd ;  /* 0xfffffffd00007836 */ /* 0x000fe20000000000 */
[----:B------:R-:W-:Y:S01]  /*2d90*/  ULDC UR22, c[0x0][0x604] ;  /* 0x0001810000167ab9 */ /* 0x000fe20000000800 */
[----:B------:R-:W-:Y:S02]  /*2da0*/  IMAD.MOV.U32 R9, RZ, RZ, R4 ;  /* 0x000000ffff097224 */ /* 0x000fe400078e0004 */
[----:B------:R-:W-:-:S07]  /*2db0*/  IMAD.MOV.U32 R11, RZ, RZ, R5 ;  /* 0x000000ffff0b7224 */ /* 0x000fce00078e0005 */
.L_x_36:
[----:B------:R-:W-:Y:S01]  /*2dc0*/  MOV R8, R0 ;  /* 0x0000000000087202 */ /* 0x000fe20000000f00 */
[----:B------:R-:W-:Y:S06]  /*2dd0*/  @!P0 BRA `(.L_x_26) ;  /* 0x0000000000048947 */ /* 0x000fec0003800000 */
[----:B------:R-:W-:Y:S01]  /*2de0*/  BPT.TRAP 0x1 ;  /* 0x000000040000795c */ /* 0x000fe20000300000 */
.L_x_26:
[----:B------:R-:W-:Y:S01]  /*2df0*/  ULEA UR6, UR37, UR45, 0x3 ;  /* 0x0000002d25067291 */ /* 0x000fe2000f8e183f */
[----:B------:R-:W-:-:S08]  /*2e00*/  SHF.L.U32 R0, R22, 0x1f, RZ ;  /* 0x0000001f16007819 */ /* 0x000fd000000006ff */
[----:B------:R-:W1:Y:S02]  /*2e10*/  SYNCS.PHASECHK.TRANS64.TRYWAIT P2, [UR6+0x12400], R0 ;  /* 0x01240000ff0075a7 */ /* 0x000e640008040146 */
[----:B-1----:R-:W-:Y:S05]  /*2e20*/  @!P2 BRA `(.L_x_27) ;  /* 0x00000064008ca947 */ /* 0x002fea0003800000 */
.L_x_126:
[----:B------:R-:W-:Y:S01]  /*2e30*/  ULEA UR18, UR37, UR42, 0x9 ;  /* 0x0000002a25127291 */ /* 0x000fe2000f8e483f */
[----:B------:R-:W-:Y:S01]  /*2e40*/  WARPGROUP.ARRIVE ;  /* 0x00000000000079c5 */ /* 0x000fe20000000000 */
[----:B------:R-:W-:Y:S01]  /*2e50*/  UMOV UR19, 0x40000040 ;  /* 0x4000004000137882 */ /* 0x000fe20000000000 */
[----:B------:R-:W-:Y:S01]  /*2e60*/  UMOV UR7, 0x40000040 ;  /* 0x4000004000077882 */ /* 0x000fe20000000000 */
[----:B------:R-:W-:Y:S02]  /*2e70*/  UIADD3 UR6, UR18, 0x2, URZ ;  /* 0x0000000212067890 */ /* 0x000fe4000fffe03f */
[----:B------:R-:W-:Y:S01]  /*2e80*/  UIADD3 UR10, UR18, 0x4, URZ ;  /* 0x00000004120a7890 */ /* 0x000fe2000fffe03f */
[----:B------:R-:W-:Y:S02]  /*2e90*/  UMOV UR11, 0x40000040 ;  /* 0x40000040000b7882 */ /* 0x000fe40000000000 */
[----:B------:R-:W-:Y:S01]  /*2ea0*/  HGMMA.64x64x16.F32.BF16 R24, gdesc[UR16], RZ, !UPT, gsb0 ;  /* 0x00e00000101879f0 */ /* 0x000fe2000c0018ff */
[----:B------:R-:W-:Y:S01]  /*2eb0*/  UIADD3 UR14, UR18, 0x6, URZ ;  /* 0x00000006120e7890 */ /* 0x000fe2000fffe03f */
[----:B------:R-:W-:Y:S01]  /*2ec0*/  UMOV UR15, 0x40000040 ;  /* 0x40000040000f7882 */ /* 0x000fe20000000000 */
[----:B------:R-:W-:-:S04]  /*2ed0*/  UIADD3 UR37, UR37, 0x1, URZ ;  /* 0x0000000125257890 */ /* 0x000fc8000fffe03f */
[----:B------:R-:W-:-:S04]  /*2ee0*/  UISETP.NE.AND UP0, UPT, UR37, 0x5, UPT ;  /* 0x000000052500788c */ /* 0x000fc8000bf05270 */
[----:B------:R-:W-:Y:S01]  /*2ef0*/  USEL UR37, UR37, URZ, UP0 ;  /* 0x0000003f25257287 */ /* 0x000fe20008000000 */
[----:B------:R-:W-:Y:S02]  /*2f00*/  WARPGROUP.DEPBAR.LE gsb0, 0x0 ;  /* 0x00008000000079c5 */ /* 0x000fe40000010000 */
[----:B------:R-:W-:-:S06]  /*2f10*/  WARPGROUP.ARRIVE ;  /* 0x00000000000079c5 */ /* 0x000fcc0000000000 */
[----:B------:R-:W-:Y:S01]  /*2f20*/  HGMMA.64x64x16.F32.BF16 R24, gdesc[UR4], R24, gsb0 ;  /* 0x00e00000041879f0 */ /* 0x000fe20008001818 */
[----:B------:R-:W-:-:S06]  /*2f30*/  USEL UR6, URZ, 0x1, UP0 ;  /* 0x000000013f067887 */ /* 0x000fcc0008000000 */
[----:B------:R-:W-:Y:S01]  /*2f40*/  LOP3.LUT R22, R22, UR6, RZ, 0x3c, !PT ;  /* 0x0000000616167c12 */ /* 0x000fe2000f8e3cff */
[----:B------:R-:W-:Y:S02]  /*2f50*/  WARPGROUP.DEPBAR.LE gsb0, 0x0 ;  /* 0x00008000000079c5 */ /* 0x000fe40000010000 */
[----:B------:R-:W-:-:S06]  /*2f60*/  WARPGROUP.ARRIVE ;  /* 0x00000000000079c5 */ /* 0x000fcc0000000000 */
[----:B------:R-:W-:Y:S03]  /*2f70*/  HGMMA.64x64x16.F32.BF16 R24, gdesc[UR8], R24, gsb0 ;  /* 0x00e00000081879f0 */ /* 0x000fe60008001818 */
[----:B------:R-:W-:Y:S02]  /*2f80*/  WARPGROUP.DEPBAR.LE gsb0, 0x0 ;  /* 0x00008000000079c5 */ /* 0x000fe40000010000 */
[----:B------:R-:W-:-:S06]  /*2f90*/  WARPGROUP.ARRIVE ;  /* 0x00000000000079c5 */ /* 0x000fcc0000000000 */
[----:B------:R-:W-:Y:S03]  /*2fa0*/  HGMMA.64x64x16.F32.BF16 R24, gdesc[UR12], R24, gsb0 ;  /* 0x00e000000c1879f0 */ /* 0x000fe60008001818 */
[----:B------:R-:W-:Y:S02]  /*2fb0*/  WARPGROUP.DEPBAR.LE gsb0, 0x0 ;  /* 0x00008000000079c5 */ /* 0x000fe40000010000 */
[----:B------:R-:W-:Y:S05]  /*2fc0*/  @!P0 BRA `(.L_x_28) ;  /* 0x0000000000048947 */ /* 0x000fea0003800000 */
[----:B------:R-:W-:Y:S01]  /*2fd0*/  BPT.TRAP 0x1 ;  /* 0x000000040000795c */ /* 0x000fe20000300000 */
.L_x_28:
[----:B-1----:R-:W-:Y:S01]  /*2fe0*/  FMNMX R0, R24, R9, !PT ;  /* 0x0000000918007209 */ /* 0x002fe20007800000 */
[----:B------:R-:W-:Y:S01]  /*2ff0*/  ULEA UR6, UR37, UR45, 0x3 ;  /* 0x0000002d25067291 */ /* 0x000fe2000f8e183f */
[----:B------:R-:W-:Y:S02]  /*3000*/  FMNMX R10, R26, R11, !PT ;  /* 0x0000000b1a0a7209 */ /* 0x000fe40007800000 */
[----:B------:R-:W-:Y:S02]  /*3010*/  FMNMX R5, R25, R0, !PT ;  /* 0x0000000019057209 */ /* 0x000fe40007800000 */
[----:B------:R-:W-:Y:S02]  /*3020*/  FMNMX R13, R27, R10, !PT ;  /* 0x0000000a1b0d7209 */ /* 0x000fe40007800000 */
[----:B------:R-:W-:Y:S02]  /*3030*/  FMNMX R0, R28, R5, !PT ;  /* 0x000000051c007209 */ /* 0x000fe40007800000 */
[----:B------:R-:W-:-:S02]  /*3040*/  FMNMX R10, R30, R13, !PT ;  /* 0x0000000d1e0a7209 */ /* 0x000fc40007800000 */
[----:B------:R-:W-:Y:S02]  /*3050*/  FMNMX R5, R29, R0, !PT ;  /* 0x000000001d057209 */ /* 0x000fe40007800000 */
[----:B------:R-:W-:Y:S02]  /*3060*/  FMNMX R13, R31, R10, !PT ;  /* 0x0000000a1f0d7209 */ /* 0x000fe40007800000 */
[----:B------:R-:W-:Y:S02]  /*3070*/  FMNMX R0, R32, R5, !PT ;  /* 0x0000000520007209 */ /* 0x000fe40007800000 */
[----:B------:R-:W-:Y:S02]  /*3080*/  FMNMX R10, R34, R13, !PT ;  /* 0x0000000d220a7209 */ /* 0x000fe40007800000 */
[----:B------:R-:W-:Y:S02]  /*3090*/  FMNMX R5, R33, R0, !PT ;  /* 0x0000000021057209 */ /* 0x000fe40007800000 */
[----:B------:R-:W-:-:S02]  /*30a0*/  FMNMX R13, R35, R10, !PT ;  /* 0x0000000a230d7209 */ /* 0x000fc40007800000 */
[----:B------:R-:W-:Y:S02]  /*30b0*/  FMNMX R0, R36, R5, !PT ;  /* 0x0000000524007209 */ /* 0x000fe40007800000 */
[----:B------:R-:W-:Y:S02]  /*30c0*/  FMNMX R12, R38, R13, !PT ;  /* 0x0000000d260c7209 */ /* 0x000fe40007800000 */
[----:B------:R-:W-:-:S04]  /*30d0*/  FMNMX R5, R37, R0, !PT ;  /* 0x0000000025057209 */ /* 0x000fc80007800000 */
[----:B------:R-:W-:-:S04]  /*30e0*/  FMNMX R0, R40, R5, !PT ;  /* 0x0000000528007209 */ /* 0x000fc80007800000 */
[----:B------:R-:W-:-:S04]  /*30f0*/  FMNMX R5, R41, R0, !PT ;  /* 0x0000000029057209 */ /* 0x000fc80007800000 */
[----:B------:R-:W-:-:S04]  /*3100*/  FMNMX R0, R44, R5, !PT ;  /* 0x000000052c007209 */ /* 0x000fc80007800000 */
[----:B------:R-:W-:-:S04]  /*3110*/  FMNMX R5, R45, R0, !PT ;  /* 0x000000002d057209 */ /* 0x000fc80007800000 */
[----:B------:R-:W-:-:S04]  /*3120*/  FMNMX R0, R48, R5, !PT ;  /* 0x0000000530007209 */ /* 0x000fc80007800000 */
[----:B------:R-:W-:-:S04]  /*3130*/  FMNMX R5, R49, R0, !PT ;  /* 0x0000000031057209 */ /* 0x000fc80007800000 */
[----:B------:R-:W-:-:S04]  /*3140*/  FMNMX R0, R52, R5, !PT ;  /* 0x0000000534007209 */ /* 0x000fc80007800000 */
[----:B------:R-:W-:-:S05]  /*3150*/  FMNMX R0, R53, R0, !PT ;  /* 0x0000000035007209 */ /* 0x000fca0007800000 */
[----:B------:R-:W1:Y:S02]  /*3160*/  SHFL.BFLY PT, R5, R0, 0x1, 0x1f ;  /* 0x0c201f0000057f89 */ /* 0x000e6400000e0000 */
[----:B-1----:R-:W-:-:S05]  /*3170*/  FMNMX R5, R0, R5, !PT ;  /* 0x0000000500057209 */ /* 0x002fca0007800000 */
[----:B------:R-:W1:Y:S02]  /*3180*/  SHFL.BFLY PT, R4, R5, 0x2, 0x1f ;  /* 0x0c401f0005047f89 */ /* 0x000e6400000e0000 */
[----:B-1----:R-:W-:Y:S02]  /*3190*/  FMNMX R4, R5, R4, !PT ;  /* 0x0000000405047209 */ /* 0x002fe40007800000 */
[----:B------:R-:W-:Y:S02]  /*31a0*/  FMNMX R5, R39, R12, !PT ;  /* 0x0000000c27057209 */ /* 0x000fe40007800000 */
[----:B------:R-:W-:Y:S02]  /*31b0*/  FSETP.NEU.AND P2, PT, R4, -INF , PT ;  /* 0xff8000000400780b */ /* 0x000fe40003f4d000 */
[----:B------:R-:W-:Y:S02]  /*31c0*/  FMNMX R12, R42, R5, !PT ;  /* 0x000000052a0c7209 */ /* 0x000fe40007800000 */
[----:B------:R-:W-:-:S02]  /*31d0*/  FSEL R0, R4, RZ, P2 ;  /* 0x000000ff04007208 */ /* 0x000fc40001000000 */
[----:B------:R-:W-:-:S03]  /*31e0*/  FMNMX R5, R43, R12, !PT ;  /* 0x0000000c2b057209 */ /* 0x000fc60007800000 */
[----:B------:R-:W-:Y:S01]  /*31f0*/  FMUL R10, R0, UR22 ;  /* 0x00000016000a7c20 */ /* 0x000fe20008400000 */
[----:B------:R-:W-:Y:S01]  /*3200*/  FMNMX R12, R46, R5, !PT ;  /* 0x000000052e0c7209 */ /* 0x000fe20007800000 */
[----:B------:R-:W-:Y:S02]  /*3210*/  FADD R0, -R0, R9 ;  /* 0x0000000900007221 */ /* 0x000fe40000000100 */
[--C-:B------:R-:W-:Y:S01]  /*3220*/  FFMA R24, R24, UR22, -R10.reuse ;  /* 0x0000001618187c23 */ /* 0x100fe2000800080a */
[--C-:B------:R-:W-:Y:S01]  /*3230*/  FFMA R25, R25, UR22, -R10.reuse ;  /* 0x0000001619197c23 */ /* 0x100fe2000800080a */
[--C-:B------:R-:W-:Y:S01]  /*3240*/  FFMA R28, R28, UR22, -R10.reuse ;  /* 0x000000161c1c7c23 */ /* 0x100fe2000800080a */
[----:B------:R-:W-:Y:S01]  /*3250*/  FMNMX R5, R47, R12, !PT ;  /* 0x0000000c2f057209 */ /* 0x000fe20007800000 */
[--C-:B------:R-:W-:Y:S01]  /*3260*/  FFMA R32, R32, UR22, -R10.reuse ;  /* 0x0000001620207c23 */ /* 0x100fe2000800080a */
[----:B------:R-:W-:Y:S01]  /*3270*/  FSETP.GEU.AND P5, PT, R24, -126, PT ;  /* 0xc2fc00001800780b */ /* 0x000fe20003fae000 */
[--C-:B------:R-:W-:Y:S01]  /*3280*/  FFMA R29, R29, UR22, -R10.reuse ;  /* 0x000000161d1d7c23 */ /* 0x100fe2000800080a */
[----:B------:R-:W-:Y:S01]  /*3290*/  FSETP.GEU.AND P3, PT, R25, -126, PT ;  /* 0xc2fc00001900780b */ /* 0x000fe20003f6e000 */
[--C-:B------:R-:W-:Y:S01]  /*32a0*/  FFMA R33, R33, UR22, -R10.reuse ;  /* 0x0000001621217c23 */ /* 0x100fe2000800080a */
[----:B------:R-:W-:Y:S01]  /*32b0*/  FSETP.GEU.AND P2, PT, R28, -126, PT ;  /* 0xc2fc00001c00780b */ /* 0x000fe20003f4e000 */
[--C-:B------:R-:W-:Y:S01]  /*32c0*/  FFMA R36, R36, UR22, -R10.reuse ;  /* 0x0000001624247c23 */ /* 0x100fe2000800080a */
[----:B------:R-:W-:Y:S01]  /*32d0*/  FMNMX R12, R50, R5, !PT ;  /* 0x00000005320c7209 */ /* 0x000fe20007800000 */
[--C-:B------:R-:W-:Y:S01]  /*32e0*/  FFMA R37, R37, UR22, -R10.reuse ;  /* 0x0000001625257c23 */ /* 0x100fe2000800080a */
[----:B------:R-:W-:Y:S01]  /*32f0*/  FSETP.GEU.AND P6, PT, R32, -126, PT ;  /* 0xc2fc00002000780b */ /* 0x000fe20003fce000 */
[--C-:B------:R-:W-:Y:S01]  /*3300*/  FFMA R41, R41, UR22, -R10.reuse ;  /* 0x0000001629297c23 */ /* 0x100fe2000800080a */
[----:B------:R-:W-:Y:S01]  /*3310*/  FSETP.GEU.AND P4, PT, R29, -126, PT ;  /* 0xc2fc00001d00780b */ /* 0x000fe20003f8e000 */
[--C-:B------:R-:W-:Y:S01]  /*3320*/  FFMA R40, R40, UR22, -R10.reuse ;  /* 0x0000001628287c23 */ /* 0x100fe2000800080a */
[----:B------:R-:W-:Y:S01]  /*3330*/  FMNMX R5, R51, R12, !PT ;  /* 0x0000000c33057209 */ /* 0x000fe20007800000 */
[----:B------:R-:W-:Y:S01]  /*3340*/  @!P5 FMUL R24, R24, 0.5 ;  /* 0x3f0000001818d820 */ /* 0x000fe20000400000 */
[--C-:B------:R-:W-:Y:S01]  /*3350*/  FFMA R44, R44, UR22, -R10.reuse ;  /* 0x000000162c2c7c23 */ /* 0x100fe2000800080a */
[----:B------:R-:W-:Y:S01]  /*3360*/  @!P3 FMUL R25, R25, 0.5 ;  /* 0x3f0000001919b820 */ /* 0x000fe20000400000 */
[----:B------:R-:W-:Y:S01]  /*3370*/  FMNMX R12, R54, R5, !PT ;  /* 0x00000005360c7209 */ /* 0x000fe20007800000 */
[----:B------:R-:W-:Y:S01]  /*3380*/  @!P2 FMUL R28, R28, 0.5 ;  /* 0x3f0000001c1ca820 */ /* 0x000fe20000400000 */
[--C-:B------:R-:W-:Y:S01]  /*3390*/  FFMA R45, R45, UR22, -R10.reuse ;  /* 0x000000162d2d7c23 */ /* 0x100fe2000800080a */
[----:B------:R-:W1:Y:S01]  /*33a0*/  MUFU.EX2 R24, R24 ;  /* 0x0000001800187308 */ /* 0x000e620000000800 */
[----:B------:R-:W-:Y:S01]  /*33b0*/  FMNMX R12, R55, R12, !PT ;  /* 0x0000000c370c7209 */ /* 0x000fe20007800000 */
[----:B------:R-:W-:Y:S01]  /*33c0*/  @!P6 FMUL R32, R32, 0.5 ;  /* 0x3f0000002020e820 */ /* 0x000fe20000400000 */
[--C-:B------:R-:W-:Y:S01]  /*33d0*/  FFMA R48, R48, UR22, -R10.reuse ;  /* 0x0000001630307c23 */ /* 0x100fe2000800080a */
[----:B------:R-:W-:Y:S01]  /*33e0*/  @!P4 FMUL R29, R29, 0.5 ;  /* 0x3f0000001d1dc820 */ /* 0x000fe20000400000 */
[--C-:B------:R-:W-:Y:S01]  /*33f0*/  FFMA R49, R49, UR22, -R10.reuse ;  /* 0x0000001631317c23 */ /* 0x100fe2000800080a */
[----:B------:R-:W2:Y:S01]  /*3400*/  SHFL.BFLY PT, R5, R12, 0x1, 0x1f ;  /* 0x0c201f000c057f89 */ /* 0x000ea200000e0000 */
[--C-:B------:R-:W-:Y:S01]  /*3410*/  FFMA R52, R52, UR22, -R10.reuse ;  /* 0x0000001634347c23 */ /* 0x100fe2000800080a */
[----:B------:R-:W3:Y:S01]  /*3420*/  MUFU.EX2 R25, R25 ;  /* 0x0000001900197308 */ /* 0x000ee20000000800 */
[----:B------:R-:W-:Y:S01]  /*3430*/  FFMA R53, R53, UR22, -R10 ;  /* 0x0000001635357c23 */ /* 0x000fe2000800080a */
[----:B------:R-:W-:-:S06]  /*3440*/  FMUL R0, R0, UR22 ;  /* 0x0000001600007c20 */ /* 0x000fcc0008400000 */
[----:B------:R-:W4:Y:S01]  /*3450*/  MUFU.EX2 R28, R28 ;  /* 0x0000001c001c7308 */ /* 0x000f220000000800 */
[----:B-1----:R-:W-:Y:S01]  /*3460*/  @!P5 FMUL R24, R24, R24 ;  /* 0x000000181818d220 */ /* 0x002fe20000400000 */
[----:B------:R-:W-:-:S06]  /*3470*/  FSETP.GEU.AND P5, PT, R33, -126, PT ;  /* 0xc2fc00002100780b */ /* 0x000fcc0003fae000 */
[----:B------:R-:W1:Y:S01]  /*3480*/  MUFU.EX2 R32, R32 ;  /* 0x0000002000207308 */ /* 0x000e620000000800 */
[----:B---3--:R-:W-:Y:S01]  /*3490*/  @!P3 FMUL R25, R25, R25 ;  /* 0x000000191919b220 */ /* 0x008fe20000400000 */
[----:B------:R-:W-:Y:S02]  /*34a0*/  FSETP.GEU.AND P3, PT, R36, -126, PT ;  /* 0xc2fc00002400780b */ /* 0x000fe40003f6e000 */
[----:B--2---:R-:W-:-:S03]  /*34b0*/  FMNMX R5, R12, R5, !PT ;  /* 0x000000050c057209 */ /* 0x004fc60007800000 */
[----:B------:R-:W-:Y:S01]  /*34c0*/  @!P5 FMUL R33, R33, 0.5 ;  /* 0x3f0000002121d820 */ /* 0x000fe20000400000 */
[----:B------:R-:W2:Y:S01]  /*34d0*/  MUFU.EX2 R29, R29 ;  /* 0x0000001d001d7308 */ /* 0x000ea20000000800 */
[----:B----4-:R-:W-:Y:S01]  /*34e0*/  @!P2 FMUL R28, R28, R28 ;  /* 0x0000001c1c1ca220 */ /* 0x010fe20000400000 */
[----:B------:R-:W-:Y:S01]  /*34f0*/  FSETP.GEU.AND P2, PT, R37, -126, PT ;  /* 0xc2fc00002500780b */ /* 0x000fe20003f4e000 */
[----:B------:R-:W3:Y:S04]  /*3500*/  SHFL.BFLY PT, R14, R5, 0x2, 0x1f ;  /* 0x0c401f00050e7f89 */ /* 0x000ee800000e0000 */
[----:B------:R-:W-:Y:S01]  /*3510*/  @!P3 FMUL R36, R36, 0.5 ;  /* 0x3f0000002424b820 */ /* 0x000fe20000400000 */
[----:B------:R-:W4:Y:S01]  /*3520*/  MUFU.EX2 R33, R33 ;  /* 0x0000002100217308 */ /* 0x000f220000000800 */
        /* <DEDUP_REMOVED lines=8> */
[----:B----4-:R-:W-:Y:S01]  /*35b0*/  @!P5 FMUL R33, R33, R33 ;  /* 0x000000212121d220 */ /* 0x010fe20000400000 */
[----:B------:R-:W-:Y:S02]  /*35c0*/  FSETP.GEU.AND P5, PT, R44, -126, PT ;  /* 0xc2fc00002c00780b */ /* 0x000fe40003fae000 */
[----:B---3--:R-:W-:-:S03]  /*35d0*/  FMNMX R5, R5, R14, !PT ;  /* 0x0000000e05057209 */ /* 0x008fc60007800000 */
[----:B------:R-:W-:Y:S01]  /*35e0*/  @!P4 FMUL R40, R40, 0.5 ;  /* 0x3f0000002828c820 */ /* 0x000fe20000400000 */
[----:B------:R-:W3:Y:S01]  /*35f0*/  MUFU.EX2 R12, R41 ;  /* 0x00000029000c7308 */ /* 0x000ee20000000800 */
[----:B-1----:R-:W-:Y:S01]  /*3600*/  @!P3 FMUL R36, R36, R36 ;  /* 0x000000242424b220 */ /* 0x002fe20000400000 */
[----:B------:R-:W-:-:S05]  /*3610*/  FSETP.GEU.AND P3, PT, R45, -126, PT ;  /* 0xc2fc00002d00780b */ /* 0x000fca0003f6e000 */
[----:B------:R-:W-:Y:S01]  /*3620*/  @!P5 FMUL R44, R44, 0.5 ;  /* 0x3f0000002c2cd820 */ /* 0x000fe20000400000 */
[----:B------:R1:W4:Y:S01]  /*3630*/  MUFU.EX2 R13, R40 ;  /* 0x00000028000d7308 */ /* 0x0003220000000800 */
[----:B--2---:R-:W-:Y:S01]  /*3640*/  @!P2 FMUL R37, R37, R37 ;  /* 0x000000252525a220 */ /* 0x004fe20000400000 */
[----:B------:R-:W-:-:S05]  /*3650*/  FSETP.GEU.AND P2, PT, R48, -126, PT ;  /* 0xc2fc00003000780b */ /* 0x000fca0003f4e000 */
[----:B------:R-:W-:Y:S01]  /*3660*/  @!P3 FMUL R45, R45, 0.5 ;  /* 0x3f0000002d2db820 */ /* 0x000fe20000400000 */
[----:B------:R2:W5:Y:S01]  /*3670*/  MUFU.EX2 R15, R44 ;  /* 0x0000002c000f7308 */ /* 0x0005620000000800 */
[----:B---3--:R-:W-:Y:S01]  /*3680*/  @!P6 FMUL R12, R12, R12 ;  /* 0x0000000c0c0ce220 */ /* 0x008fe20000400000 */
[----:B------:R-:W-:-:S03]  /*3690*/  FSETP.NEU.AND P6, PT, R5, -INF , PT ;  /* 0xff8000000500780b */ /* 0x000fc60003fcd000 */
[----:B------:R-:W-:Y:S01]  /*36a0*/  FADD R9, R25, R12 ;  /* 0x0000000c19097221 */ /* 0x000fe20000000000 */
[----:B-1----:R-:W-:Y:S01]  /*36b0*/  FSEL R40, R5, RZ, P6 ;  /* 0x000000ff05287208 */ /* 0x002fe20003000000 */
[----:B------:R-:W-:Y:S01]  /*36c0*/  @!P2 FMUL R48, R48, 0.5 ;  /* 0x3f0000003030a820 */ /* 0x000fe20000400000 */
[----:B------:R-:W1:Y:S01]  /*36d0*/  MUFU.EX2 R14, R45 ;  /* 0x0000002d000e7308 */ /* 0x000e620000000800 */
[----:B----4-:R-:W-:Y:S01]  /*36e0*/  @!P4 FMUL R13, R13, R13 ;  /* 0x0000000d0d0dc220 */ /* 0x010fe20000400000 */
[----:B------:R-:W-:Y:S01]  /*36f0*/  FSETP.GEU.AND P4, PT, R49, -126, PT ;  /* 0xc2fc00003100780b */ /* 0x000fe20003f8e000 */
[----:B--2---:R-:W-:Y:S01]  /*3700*/  FMUL R44, R40, UR22 ;  /* 0x00000016282c7c20 */ /* 0x004fe20008400000 */
[----:B------:R-:W-:Y:S01]  /*3710*/  FSETP.GEU.AND P6, PT, R52, -126, PT ;  /* 0xc2fc00003400780b */ /* 0x000fe20003fce000 */
[----:B------:R-:W-:Y:S02]  /*3720*/  FADD R40, -R40, R11 ;  /* 0x0000000b28287221 */ /* 0x000fe40000000100 */
[--C-:B------:R-:W-:Y:S01]  /*3730*/  FFMA R26, R26, UR22, -R44.reuse ;  /* 0x000000161a1a7c23 */ /* 0x100fe2000800082c */
[----:B------:R-:W2:Y:S01]  /*3740*/  MUFU.EX2 R21, R48 ;  /* 0x0000003000157308 */ /* 0x000ea20000000800 */
[----:B-----5:R-:W-:Y:S01]  /*3750*/  @!P5 FMUL R15, R15, R15 ;  /* 0x0000000f0f0fd220 */ /* 0x020fe20000400000 */
[----:B------:R-:W-:Y:S01]  /*3760*/  FSETP.GEU.AND P5, PT, R53, -126, PT ;  /* 0xc2fc00003500780b */ /* 0x000fe20003fae000 */
[--C-:B------:R-:W-:Y:S01]  /*3770*/  FFMA R27, R27, UR22, -R44.reuse ;  /* 0x000000161b1b7c23 */ /* 0x100fe2000800082c */
[--C-:B------:R-:W-:Y:S01]  /*3780*/  FFMA R30, R30, UR22, -R44.reuse ;  /* 0x000000161e1e7c23 */ /* 0x100fe2000800082c */
[--C-:B------:R-:W-:Y:S01]  /*3790*/  FFMA R31, R31, UR22, -R44.reuse ;  /* 0x000000161f1f7c23 */ /* 0x100fe2000800082c */
[--C-:B------:R-:W-:Y:S01]  /*37a0*/  FFMA R34, R34, UR22, -R44.reuse ;  /* 0x0000001622227c23 */ /* 0x100fe2000800082c */
[----:B------:R-:W-:Y:S01]  /*37b0*/  @!P4 FMUL R49, R49, 0.5 ;  /* 0x3f0000003131c820 */ /* 0x000fe20000400000 */
[--C-:B------:R-:W-:Y:S01]  /*37c0*/  FFMA R43, R43, UR22, -R44.reuse ;  /* 0x000000162b2b7c23 */ /* 0x100fe2000800082c */
[----:B-1----:R-:W-:Y:S01]  /*37d0*/  @!P3 FMUL R14, R14, R14 ;  /* 0x0000000e0e0eb220 */ /* 0x002fe20000400000 */
[----:B------:R-:W-:Y:S01]  /*37e0*/  FSETP.GEU.AND P3, PT, R26, -126, PT ;  /* 0xc2fc00001a00780b */ /* 0x000fe20003f6e000 */
[----:B------:R-:W1:Y:S01]  /*37f0*/  MUFU.EX2 R10, R49 ;  /* 0x00000031000a7308 */ /* 0x000e620000000800 */
[----:B------:R-:W-:Y:S01]  /*3800*/  @!P6 FMUL R52, R52, 0.5 ;  /* 0x3f0000003434e820 */ /* 0x000fe20000400000 */
[--C-:B------:R-:W-:Y:S01]  /*3810*/  FFMA R47, R47, UR22, -R44.reuse ;  /* 0x000000162f2f7c23 */ /* 0x100fe2000800082c */
[--C-:B------:R-:W-:Y:S01]  /*3820*/  FFMA R51, R51, UR22, -R44.reuse ;  /* 0x0000001633337c23 */ /* 0x100fe2000800082c */
[----:B------:R-:W-:Y:S01]  /*3830*/  @!P5 FMUL R53, R53, 0.5 ;  /* 0x3f0000003535d820 */ /* 0x000fe20000400000 */
[----:B------:R-:W-:Y:S01]  /*3840*/  FFMA R55, R55, UR22, -R44 ;  /* 0x0000001637377c23 */ /* 0x000fe2000800082c */
[----:B--2---:R-:W-:Y:S01]  /*3850*/  @!P2 FMUL R21, R21, R21 ;  /* 0x000000151515a220 */ /* 0x004fe20000400000 */
[----:B------:R-:W-:Y:S01]  /*3860*/  FSETP.GEU.AND P2, PT, R27, -126, PT ;  /* 0xc2fc00001b00780b */ /* 0x000fe20003f4e000 */
[----:B------:R-:W2:Y:S01]  /*3870*/  MUFU.EX2 R41, R52 ;  /* 0x0000003400297308 */ /* 0x000ea20000000800 */
[----:B------:R-:W-:Y:S01]  /*3880*/  FMUL R40, R40, UR22 ;  /* 0x0000001628287c20 */ /* 0x000fe20008400000 */
[----:B------:R-:W-:-:S02]  /*3890*/  FADD R11, R28, R15 ;  /* 0x0000000f1c0b7221 */ /* 0x000fc40000000000 */
[----:B------:R-:W-:-:S04]  /*38a0*/  @!P3 FMUL R26, R26, 0.5 ;  /* 0x3f0000001a1ab820 */ /* 0x000fc80000400000 */
[----:B------:R-:W3:Y:S01]  /*38b0*/  MUFU.EX2 R20, R53 ;  /* 0x0000003500147308 */ /* 0x000ee20000000800 */
[----:B-1----:R-:W-:Y:S01]  /*38c0*/  @!P4 FMUL R10, R10, R10 ;  /* 0x0000000a0a0ac220 */ /* 0x002fe20000400000 */
[----:B------:R-:W-:Y:S02]  /*38d0*/  FSETP.GEU.AND P4, PT, R30, -126, PT ;  /* 0xc2fc00001e00780b */ /* 0x000fe40003f8e000 */
[----:B------:R-:W-:-:S04]  /*38e0*/  @!P2 FMUL R27, R27, 0.5 ;  /* 0x3f0000001b1ba820 */ /* 0x000fc80000400000 */
[----:B------:R1:W4:Y:S01]  /*38f0*/  MUFU.EX2 R45, R26 ;  /* 0x0000001a002d7308 */ /* 0x0003220000000800 */
[----:B--2---:R-:W-:Y:S01]  /*3900*/  @!P6 FMUL R41, R41, R41 ;  /* 0x000000292929e220 */ /* 0x004fe20000400000 */
[----:B------:R-:W-:-:S05]  /*3910*/  FSETP.GEU.AND P6, PT, R31, -126, PT ;  /* 0xc2fc00001f00780b */ /* 0x000fca0003fce000 */
[----:B------:R-:W-:Y:S01]  /*3920*/  @!P4 FMUL R30, R30, 0.5 ;  /* 0x3f0000001e1ec820 */ /* 0x000fe20000400000 */
[----:B------:R2:W5:Y:S01]  /*3930*/  MUFU.EX2 R48, R27 ;  /* 0x0000001b00307308 */ /* 0x0005620000000800 */
[----:B-1----:R-:W-:Y:S01]  /*3940*/  FFMA R26, R35, UR22, -R44 ;  /* 0x00000016231a7c23 */ /* 0x002fe2000800082c */
[----:B---3--:R-:W-:Y:S01]  /*3950*/  @!P5 FMUL R20, R20, R20 ;  /* 0x000000141414d220 */ /* 0x008fe20000400000 */
[----:B------:R-:W-:-:S04]  /*3960*/  FSETP.GEU.AND P5, PT, R34, -126, PT ;  /* 0xc2fc00002200780b */ /* 0x000fc80003fae000 */
[----:B------:R-:W-:Y:S01]  /*3970*/  @!P6 FMUL R31, R31, 0.5 ;  /* 0x3f0000001f1fe820 */ /* 0x000fe20000400000 */
[----:B------:R1:W3:Y:S01]  /*3980*/  MUFU.EX2 R49, R30 ;  /* 0x0000001e00317308 */ /* 0x0002e20000000800 */
[----:B----4-:R-:W-:Y:S01]  /*3990*/  @!P3 FMUL R45, R45, R45 ;  /* 0x0000002d2d2db220 */ /* 0x010fe20000400000 */
[----:B------:R-:W-:Y:S01]  /*39a0*/  FSETP.GEU.AND P3, PT, R26, -126, PT ;  /* 0xc2fc00001a00780b */ /* 0x000fe20003f6e000 */
[----:B--2---:R-:W-:-:S05]  /*39b0*/  FFMA R27, R38, UR22, -R44 ;  /* 0x00000016261b7c23 */ /* 0x004fca000800082c */
[----:B------:R-:W-:Y:S01]  /*39c0*/  @!P5 FMUL R34, R34, 0.5 ;  /* 0x3f0000002222d820 */ /* 0x000fe20000400000 */
[----:B-1----:R-:W-:Y:S01]  /*39d0*/  FFMA R30, R39, UR22, -R44 ;  /* 0x00000016271e7c23 */ /* 0x002fe2000800082c */
[----:B-----5:R-:W-:Y:S01]  /*39e0*/  @!P2 FMUL R48, R48, R48 ;  /* 0x000000303030a220 */ /* 0x020fe20000400000 */
[----:B------:R-:W-:Y:S01]  /*39f0*/  FSETP.GEU.AND P2, PT, R27, -126, PT ;  /* 0xc2fc00001b00780b */ /* 0x000fe20003f4e000 */
[----:B------:R1:W2:Y:S03]  /*3a00*/  MUFU.EX2 R52, R31 ;  /* 0x0000001f00347308 */ /* 0x0002a60000000800 */
[----:B------:R-:W-:Y:S01]  /*3a10*/  @!P3 FMUL R26, R26, 0.5 ;  /* 0x3f0000001a1ab820 */ /* 0x000fe20000400000 */
[----:B---3--:R-:W-:Y:S01]  /*3a20*/  @!P4 FMUL R49, R49, R49 ;  /* 0x000000313131c220 */ /* 0x008fe20000400000 */
[----:B------:R-:W-:-:S03]  /*3a30*/  FSETP.GEU.AND P4, PT, R30, -126, PT ;  /* 0xc2fc00001e00780b */ /* 0x000fc60003f8e000 */
[----:B------:R3:W4:Y:S01]  /*3a40*/  MUFU.EX2 R35, R34 ;  /* 0x0000002200237308 */ /* 0x0007220000000800 */
[----:B-1----:R-:W-:-:S03]  /*3a50*/  FFMA R31, R42, UR22, -R44 ;  /* 0x000000162a1f7c23 */ /* 0x002fc6000800082c */
[----:B------:R-:W-:-:S04]  /*3a60*/  @!P2 FMUL R27, R27, 0.5 ;  /* 0x3f0000001b1ba820 */ /* 0x000fc80000400000 */
[----:B------:R1:W5:Y:S01]  /*3a70*/  MUFU.EX2 R38, R26 ;  /* 0x0000001a00267308 */ /* 0x0003620000000800 */
[----:B--2---:R-:W-:Y:S01]  /*3a80*/  @!P6 FMUL R52, R52, R52 ;  /* 0x000000343434e220 */ /* 0x004fe20000400000 */
[----:B------:R-:W-:Y:S01]  /*3a90*/  FSETP.GEU.AND P6, PT, R31, -126, PT ;  /* 0xc2fc00001f00780b */ /* 0x000fe20003fce000 */
[----:B------:R-:W-:Y:S01]  /*3aa0*/  @!P4 FMUL R30, R30, 0.5 ;  /* 0x3f0000001e1ec820 */ /* 0x000fe20000400000 */
[----:B---3--:R-:W-:-:S04]  /*3ab0*/  FADD R34, R36, R41 ;  /* 0x0000002924227221 */ /* 0x008fc80000000000 */
[----:B------:R2:W3:Y:S01]  /*3ac0*/  MUFU.EX2 R39, R27 ;  /* 0x0000001b00277308 */ /* 0x0004e20000000800 */
[----:B-1----:R-:W-:Y:S01]  /*3ad0*/  FFMA R26, R46, UR22, -R44 ;  /* 0x000000162e1a7c23 */ /* 0x002fe2000800082c */
[----:B----4-:R-:W-:Y:S01]  /*3ae0*/  @!P5 FMUL R35, R35, R35 ;  /* 0x000000232323d220 */ /* 0x010fe20000400000 */
[----:B------:R-:W-:Y:S01]  /*3af0*/  FSETP.GEU.AND P5, PT, R43, -126, PT ;  /* 0xc2fc00002b00780b */ /* 0x000fe20003fae000 */
[----:B------:R-:W-:-:S03]  /*3b00*/  FADD R34, R11, R34 ;  /* 0x000000220b227221 */ /* 0x000fc60000000000 */
[----:B------:R-:W-:Y:S01]  /*3b10*/  @!P6 FMUL R31, R31, 0.5 ;  /* 0x3f0000001f1fe820 */ /* 0x000fe20000400000 */
[----:B------:R1:W4:Y:S01]  /*3b20*/  MUFU.EX2 R42, R30 ;  /* 0x0000001e002a7308 */ /* 0x0003220000000800 */
[----:B-----5:R-:W-:Y:S01]  /*3b30*/  @!P3 FMUL R38, R38, R38 ;  /* 0x000000262626b220 */ /* 0x020fe20000400000 */
[----:B------:R-:W-:Y:S01]  /*3b40*/  FSETP.GEU.AND P3, PT, R26, -126, PT ;  /* 0xc2fc00001a00780b */ /* 0x000fe20003f6e000 */
[----:B--2---:R-:W-:-:S05]  /*3b50*/  FFMA R27, R50, UR22, -R44 ;  /* 0x00000016321b7c23 */ /* 0x004fca000800082c */
[----:B------:R-:W-:Y:S01]  /*3b60*/  @!P5 FMUL R43, R43, 0.5 ;  /* 0x3f0000002b2bd820 */ /* 0x000fe20000400000 */
[----:B---3--:R-:W-:Y:S01]  /*3b70*/  @!P2 FMUL R39, R39, R39 ;  /* 0x000000272727a220 */ /* 0x008fe20000400000 */
[----:B------:R-:W-:Y:S01]  /*3b80*/  FSETP.GEU.AND P2, PT, R47, -126, PT ;  /* 0xc2fc00002f00780b */ /* 0x000fe20003f4e000 */
[----:B------:R-:W2:Y:S01]  /*3b90*/  MUFU.EX2 R46, R31 ;  /* 0x0000001f002e7308 */ /* 0x000ea20000000800 */
[----:B-1----:R-:W-:-:S03]  /*3ba0*/  FFMA R30, R54, UR22, -R44 ;  /* 0x00000016361e7c23 */ /* 0x002fc6000800082c */
[----:B------:R-:W-:Y:S01]  /*3bb0*/  @!P3 FMUL R26, R26, 0.5 ;  /* 0x3f0000001a1ab820 */ /* 0x000fe20000400000 */
[----:B----4-:R-:W-:Y:S01]  /*3bc0*/  @!P4 FMUL R42, R42, R42 ;  /* 0x0000002a2a2ac220 */ /* 0x010fe20000400000 */
[----:B------:R-:W-:Y:S02]  /*3bd0*/  FSETP.GEU.AND P4, PT, R27, -126, PT ;  /* 0xc2fc00001b00780b */ /* 0x000fe40003f8e000 */
[----:B------:R1:W3:Y:S04]  /*3be0*/  MUFU.EX2 R50, R26 ;  /* 0x0000001a00327308 */ /* 0x0002e80000000800 */
[----:B------:R-:W-:-:S04]  /*3bf0*/  @!P2 FMUL R47, R47, 0.5 ;  /* 0x3f0000002f2fa820 */ /* 0x000fc80000400000 */
[----:B------:R-:W4:Y:S01]  /*3c00*/  MUFU.EX2 R43, R43 ;  /* 0x0000002b002b7308 */ /* 0x000f220000000800 */
[----:B--2---:R-:W-:Y:S01]  /*3c10*/  @!P6 FMUL R46, R46, R46 ;  /* 0x0000002e2e2ee220 */ /* 0x004fe20000400000 */
[----:B------:R-:W-:Y:S01]  /*3c20*/  FSETP.GEU.AND P6, PT, R51, -126, PT ;  /* 0xc2fc00003300780b */ /* 0x000fe20003fce000 */
[----:B-1----:R-:W-:Y:S01]  /*3c30*/  FADD R26, R33, R10 ;  /* 0x0000000a211a7221 */ /* 0x002fe20000000000 */
[----:B------:R-:W-:-:S03]  /*3c40*/  @!P4 FMUL R27, R27, 0.5 ;  /* 0x3f0000001b1bc820 */ /* 0x000fc60000400000 */
[----:B------:R-:W-:Y:S01]  /*3c50*/  FADD R31, R9, R26 ;  /* 0x0000001a091f7221 */ /* 0x000fe20000000000 */
[----:B------:R-:W1:Y:S01]  /*3c60*/  MUFU.EX2 R47, R47 ;  /* 0x0000002f002f7308 */ /* 0x000e620000000800 */
[----:B---3--:R-:W-:Y:S01]  /*3c70*/  @!P3 FMUL R50, R50, R50 ;  /* 0x000000323232b220 */ /* 0x008fe20000400000 */
[----:B------:R-:W-:Y:S01]  /*3c80*/  FSETP.GEU.AND P3, PT, R55, -126, PT ;  /* 0xc2fc00003700780b */ /* 0x000fe20003f6e000 */
[----:B------:R-:W-:Y:S01]  /*3c90*/  FADD R26, R29, R14 ;  /* 0x0000000e1d1a7221 */ /* 0x000fe20000000000 */
[----:B------:R-:W-:Y:S01]  /*3ca0*/  FADD R9, R24, R13 ;  /* 0x0000000d18097221 */ /* 0x000fe20000000000 */
[----:B------:R-:W-:Y:S01]  /*3cb0*/  FADD R53, R49, R50 ;  /* 0x0000003231357221 */ /* 0x000fe20000000000 */
[----:B------:R-:W-:Y:S01]  /*3cc0*/  F2FP.BF16.F32.PACK_AB R24, R25, R24 ;  /* 0x000000181918723e */ /* 0x000fe200000010ff */
[----:B------:R-:W-:Y:S01]  /*3cd0*/  @!P6 FMUL R51, R51, 0.5 ;  /* 0x3f0000003333e820 */ /* 0x000fe20000400000 */
[----:B------:R2:W3:Y:S01]  /*3ce0*/  MUFU.EX2 R54, R27 ;  /* 0x0000001b00367308 */ /* 0x0004e20000000800 */
[----:B----4-:R-:W-:Y:S01]  /*3cf0*/  @!P5 FMUL R43, R43, R43 ;  /* 0x0000002b2b2bd220 */ /* 0x010fe20000400000 */
[----:B------:R-:W-:-:S02]  /*3d00*/  FSETP.GEU.AND P5, PT, R30, -126, PT ;  /* 0xc2fc00001e00780b */ /* 0x000fc40003fae000 */
[----:B------:R-:W-:-:S03]  /*3d10*/  F2FP.BF16.F32.PACK_AB R25, R48, R45 ;  /* 0x0000002d3019723e */ /* 0x000fc600000010ff */
[----:B------:R-:W-:Y:S01]  /*3d20*/  @!P3 FMUL R55, R55, 0.5 ;  /* 0x3f0000003737b820 */ /* 0x000fe20000400000 */
[----:B------:R-:W4:Y:S01]  /*3d30*/  MUFU.EX2 R51, R51 ;  /* 0x0000003300337308 */ /* 0x000f220000000800 */
[----:B-1----:R-:W-:Y:S01]  /*3d40*/  @!P2 FMUL R47, R47, R47 ;  /* 0x0000002f2f2fa220 */ /* 0x002fe20000400000 */
[----:B------:R-:W-:Y:S01]  /*3d50*/  FSETP.GEU.AND P2, PT, R0, -126, PT ;  /* 0xc2fc00000000780b */ /* 0x000fe20003f4e000 */
[----:B--2---:R-:W-:Y:S02]  /*3d60*/  FADD R27, R37, R20 ;  /* 0x00000014251b7221 */ /* 0x004fe40000000000 */
[----:B------:R-:W-:Y:S02]  /*3d70*/  FADD R89, R52, R47 ;  /* 0x0000002f34597221 */ /* 0x000fe40000000000 */
[----:B------:R-:W-:Y:S01]  /*3d80*/  @!P5 FMUL R30, R30, 0.5 ;  /* 0x3f0000001e1ed820 */ /* 0x000fe20000400000 */
[----:B------:R-:W1:Y:S01]  /*3d90*/  MUFU.EX2 R55, R55 ;  /* 0x0000003700377308 */ /* 0x000e620000000800 */
[----:B---3--:R-:W-:Y:S01]  /*3da0*/  @!P4 FMUL R54, R54, R54 ;  /* 0x000000363636c220 */ /* 0x008fe20000400000 */
[----:B------:R-:W-:Y:S01]  /*3db0*/  FSETP.GEU.AND P4, PT, R40, -126, PT ;  /* 0xc2fc00002800780b */ /* 0x000fe20003f8e000 */
[----:B------:R-:W-:Y:S01]  /*3dc0*/  FADD R26, R26, R27 ;  /* 0x0000001b1a1a7221 */ /* 0x000fe20000000000 */
[----:B------:R-:W-:Y:S01]  /*3dd0*/  FADD R27, R45, R46 ;  /* 0x0000002e2d1b7221 */ /* 0x000fe20000000000 */
[----:B------:R-:W-:-:S02]  /*3de0*/  FADD R90, R35, R54 ;  /* 0x00000036235a7221 */ /* 0x000fc40000000000 */
[----:B------:R-:W-:Y:S01]  /*3df0*/  @!P2 FMUL R0, R0, 0.5 ;  /* 0x3f0000000000a820 */ /* 0x000fe20000400000 */
[----:B------:R2:W3:Y:S01]  /*3e00*/  MUFU.EX2 R44, R30 ;  /* 0x0000001e002c7308 */ /* 0x0004e20000000800 */
[----:B----4-:R-:W-:Y:S01]  /*3e10*/  @!P6 FMUL R51, R51, R51 ;  /* 0x000000333333e220 */ /* 0x010fe20000400000 */
[----:B------:R-:W-:Y:S01]  /*3e20*/  FADD R27, R27, R90 ;  /* 0x0000005a1b1b7221 */ /* 0x000fe20000000000 */
[----:B------:R-:W-:Y:S01]  /*3e30*/  FADD R26, R31, R26 ;  /* 0x0000001a1f1a7221 */ /* 0x000fe20000000000 */
[----:B------:R-:W-:Y:S01]  /*3e40*/  F2FP.BF16.F32.PACK_AB R31, R42, R39 ;  /* 0x000000272a1f723e */ /* 0x000fe200000010ff */
[----:B------:R-:W-:Y:S02]  /*3e50*/  FADD R91, R38, R51 ;  /* 0x00000033265b7221 */ /* 0x000fe40000000000 */
[----:B------:R-:W-:Y:S01]  /*3e60*/  @!P4 FMUL R40, R40, 0.5 ;  /* 0x3f0000002828c820 */ /* 0x000fe20000400000 */
[----:B------:R-:W4:Y:S01]  /*3e70*/  MUFU.EX2 R0, R0 ;  /* 0x0000000000007308 */ /* 0x000f220000000800 */
[----:B--2---:R-:W-:Y:S01]  /*3e80*/  FADD R30, R32, R21 ;  /* 0x00000015201e7221 */ /* 0x004fe20000000000 */
[----:B-1----:R-:W-:-:S03]  /*3e90*/  @!P3 FMUL R55, R55, R55 ;  /* 0x000000373737b220 */ /* 0x002fc60000400000 */
[----:B------:R-:W-:Y:S01]  /*3ea0*/  FADD R9, R9, R30 ;  /* 0x0000001e09097221 */ /* 0x000fe20000000000 */
[----:B------:R-:W-:Y:S01]  /*3eb0*/  FADD R30, R48, R43 ;  /* 0x0000002b301e7221 */ /* 0x000fe20000000000 */
[----:B------:R-:W-:Y:S01]  /*3ec0*/  FADD R92, R42, R55 ;  /* 0x000000372a5c7221 */ /* 0x000fe20000000000 */
[----:B------:R1:W2:Y:S01]  /*3ed0*/  MUFU.EX2 R11, R40 ;  /* 0x00000028000b7308 */ /* 0x0002a20000000800 */
[----:B---3--:R-:W-:Y:S01]  /*3ee0*/  @!P5 FMUL R44, R44, R44 ;  /* 0x0000002c2c2cd220 */ /* 0x008fe20000400000 */
[----:B------:R-:W-:Y:S01]  /*3ef0*/  FADD R30, R30, R91 ;  /* 0x0000005b1e1e7221 */ /* 0x000fe20000000000 */
[----:B------:R-:W-:Y:S01]  /*3f00*/  FADD R89, R89, R92 ;  /* 0x0000005c59597221 */ /* 0x000fe20000000000 */
[----:B------:R-:W-:Y:S01]  /*3f10*/  FADD R9, R9, R34 ;  /* 0x0000002209097221 */ /* 0x000fe20000000000 */
[----:B------:R-:W-:Y:S02]  /*3f20*/  F2FP.BF16.F32.PACK_AB R34, R14, R15 ;  /* 0x0000000f0e22723e */ /* 0x000fe400000010ff */
[----:B------:R-:W-:Y:S01]  /*3f30*/  FADD R30, R30, R89 ;  /* 0x000000591e1e7221 */ /* 0x000fe20000000000 */
[----:B------:R-:W-:Y:S01]  /*3f40*/  FADD R9, R9, R26 ;  /* 0x0000001a09097221 */ /* 0x000fe20000000000 */
[----:B-1----:R-:W-:Y:S01]  /*3f50*/  FADD R40, R39, R44 ;  /* 0x0000002c27287221 */ /* 0x002fe20000000000 */
[----:B----4-:R-:W-:Y:S01]  /*3f60*/  @!P2 FMUL R0, R0, R0 ;  /* 0x000000000000a220 */ /* 0x010fe20000400000 */
[----:B------:R-:W-:-:S02]  /*3f70*/  F2FP.BF16.F32.PACK_AB R26, R29, R28 ;  /* 0x0000001c1d1a723e */ /* 0x000fc400000010ff */
[----:B------:R-:W-:Y:S01]  /*3f80*/  FADD R40, R53, R40 ;  /* 0x0000002835287221 */ /* 0x000fe20000000000 */
[----:B------:R-:W-:Y:S01]  /*3f90*/  F2FP.BF16.F32.PACK_AB R28, R33, R32 ;  /* 0x00000020211c723e */ /* 0x000fe200000010ff */
[----:B------:R-:W-:Y:S01]  /*3fa0*/  FFMA R3, R0, R3, R9 ;  /* 0x0000000300037223 */ /* 0x000fe20000000009 */
[----:B------:R-:W-:Y:S01]  /*3fb0*/  F2FP.BF16.F32.PACK_AB R29, R38, R35 ;  /* 0x00000023261d723e */ /* 0x000fe200000010ff */
[----:B------:R-:W-:Y:S01]  /*3fc0*/  FADD R27, R27, R40 ;  /* 0x000000281b1b7221 */ /* 0x000fe20000000000 */
[----:B------:R-:W-:Y:S01]  /*3fd0*/  SHF.L.U32 R40, R22, 0x1f, RZ ;  /* 0x0000001f16287819 */ /* 0x000fe200000006ff */
[----:B--2---:R-:W-:Y:S01]  /*3fe0*/  @!P4 FMUL R11, R11, R11 ;  /* 0x0000000b0b0bc220 */ /* 0x004fe20000400000 */
[-C--:B------:R-:W-:Y:S01]  /*3ff0*/  FMUL R56, R56, R0.reuse ;  /* 0x0000000038387220 */ /* 0x080fe20000400000 */
[----:B------:R-:W-:Y:S01]  /*4000*/  FADD R30, R27, R30 ;  /* 0x0000001e1b1e7221 */ /* 0x000fe20000000000 */
[----:B------:R1:W2:Y:S01]  /*4010*/  SYNCS.PHASECHK.TRANS64.TRYWAIT P2, [UR6+0x12400], R40 ;  /* 0x01240028ff0075a7 */ /* 0x0002a20008040146 */
[-C--:B------:R-:W-:Y:S01]  /*4020*/  FMUL R57, R57, R0.reuse ;  /* 0x0000000039397220 */ /* 0x080fe20000400000 */
[----:B------:R-:W-:Y:S01]  /*4030*/  FMUL R60, R60, R0 ;  /* 0x000000003c3c7220 */ /* 0x000fe20000400000 */
[----:B------:R-:W-:Y:S01]  /*4040*/  FFMA R6, R11, R6, R30 ;  /* 0x000000060b067223 */ /* 0x000fe2000000001e */
[----:B------:R-:W-:Y:S01]  /*4050*/  F2FP.BF16.F32.PACK_AB R30, R37, R36 ;  /* 0x00000024251e723e */ /* 0x000fe200000010ff */
[-C--:B------:R-:W-:Y:S01]  /*4060*/  FMUL R61, R61, R0.reuse ;  /* 0x000000003d3d7220 */ /* 0x080fe20000400000 */
        /* <DEDUP_REMOVED lines=11> */
[----:B------:R-:W-:Y:S01]  /*4120*/  FMUL R85, R85, R0 ;  /* 0x0000000055557220 */ /* 0x000fe20000400000 */
        /* <DEDUP_REMOVED lines=16> */
[----:B------:R-:W-:-:S02]  /*4230*/  F2FP.BF16.F32.PACK_AB R27, R52, R49 ;  /* 0x00000031341b723e */ /* 0x000fc400000010ff */
[----:B------:R-:W-:Y:S02]  /*4240*/  F2FP.BF16.F32.PACK_AB R32, R12, R13 ;  /* 0x0000000d0c20723e */ /* 0x000fe400000010ff */
[----:B------:R-:W-:Y:S02]  /*4250*/  F2FP.BF16.F32.PACK_AB R33, R43, R46 ;  /* 0x0000002e2b21723e */ /* 0x000fe400000010ff */
[----:B------:R-:W-:Y:S02]  /*4260*/  F2FP.BF16.F32.PACK_AB R35, R47, R50 ;  /* 0x000000322f23723e */ /* 0x000fe400000010ff */
[----:B------:R-:W-:Y:S02]  /*4270*/  F2FP.BF16.F32.PACK_AB R36, R10, R21 ;  /* 0x000000150a24723e */ /* 0x000fe400000010ff */
[----:B------:R-:W-:Y:S02]  /*4280*/  F2FP.BF16.F32.PACK_AB R37, R51, R54 ;  /* 0x000000363325723e */ /* 0x000fe400000010ff */
[----:B------:R-:W-:Y:S01]  /*4290*/  F2FP.BF16.F32.PACK_AB R38, R20, R41 ;  /* 0x000000291426723e */ /* 0x000fe200000010ff */
[----:B-12---:R-:W-:Y:S06]  /*42a0*/  @!P0 BRA `(.L_x_29) ;  /* 0x0000000000048947 */ /* 0x006fec0003800000 */
[----:B------:R-:W-:Y:S01]  /*42b0*/  BPT.TRAP 0x1 ;  /* 0x000000040000795c */ /* 0x000fe20000300000 */
.L_x_29:
[----:B------:R-:W-:Y:S05]  /*42c0*/  @P2 BRA `(.L_x_30) ;  /* 0x0000000000082947 */ /* 0x000fea0003800000 */
[----:B------:R-:W1:Y:S02]  /*42d0*/  SYNCS.PHASECHK.TRANS64.TRYWAIT P2, [UR6+0x12400], R40 ;  /* 0x01240028ff0075a7 */ /* 0x000e640008040146 */
[----:B-1----:R-:W-:Y:S05]  /*42e0*/  @!P2 BRA `(.L_x_31) ;  /* 0x000000500074a947 */ /* 0x002fea0003800000 */
.L_x_30:
[----:B------:R-:W-:Y:S01]  /*42f0*/  ULEA UR10, UR37, UR44, 0x9 ;  /* 0x0000002c250a7291 */ /* 0x000fe2000f8e483f */
[----:B------:R-:W-:Y:S01]  /*4300*/  WARPGROUP.ARRIVE ;  /* 0x00000000000079c5 */ /* 0x000fe20000000000 */
[----:B------:R-:W-:Y:S01]  /*4310*/  UMOV UR7, 0x40000040 ;  /* 0x4000004000077882 */ /* 0x000fe20000000000 */
[----:B------:R-:W-:-:S04]  /*4320*/  F2FP.BF16.F32.PACK_AB R39, R55, R44 ;  /* 0x0000002c3727723e */ /* 0x000fc800000010ff */
[----:B------:R-:W-:Y:S02]  /*4330*/  UMOV UR6, UR10 ;  /* 0x0000000a00067c82 */ /* 0x000fe40008000000 */
        /* <DEDUP_REMOVED lines=19> */
.L_x_32:
[----:B------:R-:W-:-:S04]  /*4470*/  ULEA UR6, UR21, UR45, 0x3 ;  /* 0x0000002d15067291 */ /* 0x000fc8000f8e183f */
[----:B------:R-:W-:-:S04]  /*4480*/  UIADD3 UR6, UR6, 0x12428, URZ ;  /* 0x0001242806067890 */ /* 0x000fc8000fffe03f */
[----:B------:R-:W-:-:S09]  /*4490*/  UPRMT UR6, URZ, 0x654, UR6 ;  /* 0x000006543f067896 */ /* 0x000fd20008000006 */
[----:B------:R-:W-:Y:S01]  /*44a0*/  SYNCS.ARRIVE.TRANS64.RED.A1T0 RZ, [UR6], RZ ;  /* 0x000000ffffff79a7 */ /* 0x000fe20008100406 */
[----:B------:R-:W-:Y:S05]  /*44b0*/  @P1 BRA `(.L_x_33) ;  /* 0x0000000000041947 */ /* 0x000fea0003800000 */
[----:B------:R-:W-:Y:S01]  /*44c0*/  BPT.TRAP 0x1 ;  /* 0x000000040000795c */ /* 0x000fe20000300000 */
.L_x_33:
[----:B------:R-:W-:-:S04]  /*44d0*/  UIADD3 UR21, UR21, 0x1, URZ ;  /* 0x0000000115157890 */ /* 0x000fc8000fffe03f */
[----:B------:R-:W-:-:S04]  /*44e0*/  UISETP.NE.AND UP0, UPT, UR21, 0x5, UPT ;  /* 0x000000051500788c */ /* 0x000fc8000bf05270 */
[----:B------:R-:W-:Y:S01]  /*44f0*/  USEL UR21, UR21, URZ, UP0 ;  /* 0x0000003f15157287 */ /* 0x000fe20008000000 */
[----:B------:R-:W-:Y:S11]  /*4500*/  @!P0 BRA `(.L_x_34) ;  /* 0x0000000000048947 */ /* 0x000ff60003800000 */
[----:B------:R-:W-:Y:S01]  /*4510*/  BPT.TRAP 0x1 ;  /* 0x000000040000795c */ /* 0x000fe20000300000 */
.L_x_34:
[----:B------:R-:W-:-:S04]  /*4520*/  ULEA UR6, UR21, UR45, 0x3 ;  /* 0x0000002d15067291 */ /* 0x000fc8000f8e183f */
[----:B------:R-:W-:-:S04]  /*4530*/  UIADD3 UR6, UR6, 0x12428, URZ ;  /* 0x0001242806067890 */ /* 0x000fc8000fffe03f */
[----:B------:R-:W-:-:S09]  /*4540*/  UPRMT UR6, URZ, 0x654, UR6 ;  /* 0x000006543f067896 */ /* 0x000fd20008000006 */
[----:B------:R-:W-:Y:S01]  /*4550*/  SYNCS.ARRIVE.TRANS64.RED.A1T0 RZ, [UR6], RZ ;  /* 0x000000ffffff79a7 */ /* 0x000fe20008100406 */
[----:B------:R-:W-:Y:S05]  /*4560*/  @P1 BRA `(.L_x_35) ;  /* 0x0000000000041947 */ /* 0x000fea0003800000 */
[----:B------:R-:W-:Y:S01]  /*4570*/  BPT.TRAP 0x1 ;  /* 0x000000040000795c */ /* 0x000fe20000300000 */
.L_x_35:
[----:B------:R-:W-:Y:S01]  /*4580*/  UIADD3 UR37, UR37, 0x1, URZ ;  /* 0x0000000125257890 */ /* 0x000fe2000fffe03f */
[C---:B------:R-:W-:Y:S01]  /*4590*/  ISETP.GT.AND P2, PT, R8.reuse, 0x1, PT ;  /* 0x000000010800780c */ /* 0x040fe20003f44270 */
[----:B------:R-:W-:Y:S01]  /*45a0*/  UIADD3 UR21, UR21, 0x1, URZ ;  /* 0x0000000115157890 */ /* 0x000fe2000fffe03f */
[----:B------:R-:W-:Y:S01]  /*45b0*/  VIADD R7, R7, 0x40 ;  /* 0x0000004007077836 */ /* 0x000fe20000000000 */
[----:B------:R-:W-:Y:S01]  /*45c0*/  UISETP.NE.AND UP1, UPT, UR37, 0x5, UPT ;  /* 0x000000052500788c */ /* 0x000fe2000bf25270 */
[----:B------:R-:W-:Y:S01]  /*45d0*/  VIADD R0, R8, 0xffffffff ;  /* 0xffffffff08007836 */ /* 0x000fe20000000000 */
[----:B------:R-:W-:Y:S01]  /*45e0*/  UISETP.NE.AND UP0, UPT, UR21, 0x5, UPT ;  /* 0x000000051500788c */ /* 0x000fe2000bf05270 */
[----:B-1----:R-:W-:Y:S01]  /*45f0*/  IMAD.MOV.U32 R9, RZ, RZ, R4 ;  /* 0x000000ffff097224 */ /* 0x002fe200078e0004 */
[----:B------:R-:W-:Y:S01]  /*4600*/  USEL UR6, URZ, 0x1, UP1 ;  /* 0x000000013f067887 */ /* 0x000fe20008800000 */
[----:B------:R-:W-:Y:S01]  /*4610*/  MOV R11, R5 ;  /* 0x00000005000b7202 */ /* 0x000fe20000000f00 */
[----:B------:R-:W-:-:S02]  /*4620*/  USEL UR21, UR21, URZ, UP0 ;  /* 0x0000003f15157287 */ /* 0x000fc40008000000 */
[----:B------:R-:W-:Y:S02]  /*4630*/  USEL UR37, UR37, URZ, UP1 ;  /* 0x0000003f25257287 */ /* 0x000fe40008800000 */
[----:B------:R-:W-:Y:S01]  /*4640*/  LOP3.LUT R22, R22, UR6, RZ, 0x3c, !PT ;  /* 0x0000000616167c12 */ /* 0x000fe2000f8e3cff */
[----:B------:R-:W-:Y:S09]  /*4650*/  @P2 BRA `(.L_x_36) ;  /* 0xffffffe400d82947 */ /* 0x000ff2000383ffff */
.L_x_25:
[----:B------:R-:W-:-:S13]  /*4660*/  ISETP.GE.AND P2, PT, R8, RZ, PT ;  /* 0x000000ff0800720c */ /* 0x000fda0003f46270 */
[----:B------:R-:W-:Y:S05]  /*4670*/  @!P2 BRA `(.L_x_37) ;  /* 0x0000001c0078a947 */ /* 0x000fea0003800000 */
[----:B------:R-:W-:Y:S01]  /*4680*/  VIADD R8, R8, 0x1 ;  /* 0x0000000108087836 */ /* 0x000fe20000000000 */
[----:B------:R-:W-:Y:S01]  /*4690*/  ULDC UR22, c[0x0][0x604] ;  /* 0x0001810000167ab9 */ /* 0x000fe20000000800 */
[----:B------:R-:W-:Y:S02]  /*46a0*/  IMAD.MOV.U32 R9, RZ, RZ, R4 ;  /* 0x000000ffff097224 */ /* 0x000fe400078e0004 */
[----:B------:R-:W-:-:S07]  /*46b0*/  IMAD.MOV.U32 R0, RZ, RZ, R5 ;  /* 0x000000ffff007224 */ /* 0x000fce00078e0005 */
.L_x_48:
[----:B------:R-:W-:Y:S05]  /*46c0*/  @!P0 BRA `(.L_x_38) ;  /* 0x0000000000048947 */ /* 0x000fea0003800000 */
[----:B------:R-:W-:Y:S01]  /*46d0*/  BPT.TRAP 0x1 ;  /* 0x000000040000795c */ /* 0x000fe20000300000 */
.L_x_38:
[----:B------:R-:W-:Y:S01]  /*46e0*/  ULEA UR6, UR37, UR45, 0x3 ;  /* 0x0000002d25067291 */ /* 0x000fe2000f8e183f */
[----:B------:R-:W-:-:S08]  /*46f0*/  SHF.L.U32 R4, R22, 0x1f, RZ ;  /* 0x0000001f16047819 */ /* 0x000fd000000006ff */
[----:B------:R-:W1:Y:S02]  /*4700*/  SYNCS.PHASECHK.TRANS64.TRYWAIT P2, [UR6+0x12400], R4 ;  /* 0x01240004ff0075a7 */ /* 0x000e640008040146 */
[----:B-1----:R-:W-:Y:S05]  /*4710*/  @!P2 BRA `(.L_x_39) ;  /* 0x0000004c0080a947 */ /* 0x002fea0003800000 */
.L_x_127:
        /* <DEDUP_REMOVED lines=27> */
.L_x_40:
[----:B------:R-:W-:Y:S01]  /*48d0*/  LEA R97, R19, R16, 0x6 ;  /* 0x0000001013617211 */ /* 0x000fe200078e30ff */
[C---:B-1----:R-:W-:Y:S01]  /*48e0*/  VIADD R4, R7.reuse, 0x1 ;  /* 0x0000000107047836 */ /* 0x042fe20000000000 */
[C---:B------:R-:W-:Y:S01]  /*48f0*/  IADD3 R12, R7.reuse, 0x10, RZ ;  /* 0x00000010070c7810 */ /* 0x040fe20007ffe0ff */
[----:B------:R-:W-:Y:S01]  /*4900*/  VIADD R5, R7, 0x8 ;  /* 0x0000000807057836 */ /* 0x000fe20000000000 */
[----:B------:R-:W-:Y:S01]  /*4910*/  ISETP.GE.AND P2, PT, R97, R7, PT ;  /* 0x000000076100720c */ /* 0x000fe20003f46270 */
[----:B------:R-:W-:Y:S01]  /*4920*/  VIADD R10, R7, 0x9 ;  /* 0x00000009070a7836 */ /* 0x000fe20000000000 */
[----:B------:R-:W-:Y:S01]  /*4930*/  ISETP.GE.AND P3, PT, R97, R4, PT ;  /* 0x000000046100720c */ /* 0x000fe20003f66270 */
[C---:B------:R-:W-:Y:S01]  /*4940*/  VIADD R13, R7.reuse, 0x11 ;  /* 0x00000011070d7836 */ /* 0x040fe20000000000 */
[----:B------:R-:W-:Y:S01]  /*4950*/  FSEL R24, R24, -INF , P2 ;  /* 0xff80000018187808 */ /* 0x000fe20001000000 */
[----:B------:R-:W-:Y:S01]  /*4960*/  VIADD R15, R7, 0x19 ;  /* 0x00000019070f7836 */ /* 0x000fe20000000000 */
[----:B------:R-:W-:Y:S01]  /*4970*/  ISETP.GE.AND P2, PT, R97, R5, PT ;  /* 0x000000056100720c */ /* 0x000fe20003f46270 */
[----:B------:R-:W-:Y:S01]  /*4980*/  VIADD R21, R7, 0x21 ;  /* 0x0000002107157836 */ /* 0x000fe20000000000 */
[----:B------:R-:W-:Y:S01]  /*4990*/  FSEL R25, R25, -INF , P3 ;  /* 0xff80000019197808 */ /* 0x000fe20001800000 */
[C---:B------:R-:W-:Y:S01]  /*49a0*/  VIADD R89, R7.reuse, 0x28 ;  /* 0x0000002807597836 */ /* 0x040fe20000000000 */
[----:B------:R-:W-:Y:S01]  /*49b0*/  FMNMX R14, R24, R9, !PT ;  /* 0x00000009180e7209 */ /* 0x000fe20007800000 */
[----:B------:R-:W-:Y:S01]  /*49c0*/  VIADD R93, R7, 0x38 ;  /* 0x00000038075d7836 */ /* 0x000fe20000000000 */
[----:B------:R-:W-:Y:S01]  /*49d0*/  ISETP.GE.AND P3, PT, R97, R10, PT ;  /* 0x0000000a6100720c */ /* 0x000fe20003f66270 */
[----:B------:R-:W-:Y:S01]  /*49e0*/  ULEA UR6, UR37, UR45, 0x3 ;  /* 0x0000002d25067291 */ /* 0x000fe2000f8e183f */
[----:B------:R-:W-:-:S02]  /*49f0*/  FSEL R28, R28, -INF , P2 ;  /* 0xff8000001c1c7808 */ /* 0x000fc40001000000 */
[----:B------:R-:W-:Y:S01]  /*4a00*/  FMNMX R11, R25, R14, !PT ;  /* 0x0000000e190b7209 */ /* 0x000fe20007800000 */
[----:B------:R-:W-:Y:S01]  /*4a10*/  VIADD R14, R7, 0x18 ;  /* 0x00000018070e7836 */ /* 0x000fe20000000000 */
[----:B------:R-:W-:Y:S02]  /*4a20*/  ISETP.GE.AND P2, PT, R97, R12, PT ;  /* 0x0000000c6100720c */ /* 0x000fe40003f46270 */
[----:B------:R-:W-:Y:S02]  /*4a30*/  FSEL R29, R29, -INF , P3 ;  /* 0xff8000001d1d7808 */ /* 0x000fe40001800000 */
[----:B------:R-:W-:Y:S02]  /*4a40*/  FMNMX R20, R28, R11, !PT ;  /* 0x0000000b1c147209 */ /* 0x000fe40007800000 */
[----:B------:R-:W-:Y:S02]  /*4a50*/  ISETP.GE.AND P3, PT, R97, R13, PT ;  /* 0x0000000d6100720c */ /* 0x000fe40003f66270 */
[----:B------:R-:W-:-:S02]  /*4a60*/  FSEL R32, R32, -INF , P2 ;  /* 0xff80000020207808 */ /* 0x000fc40001000000 */
[----:B------:R-:W-:Y:S02]  /*4a70*/  FMNMX R11, R29, R20, !PT ;  /* 0x000000141d0b7209 */ /* 0x000fe40007800000 */
[----:B------:R-:W-:Y:S02]  /*4a80*/  ISETP.GE.AND P2, PT, R97, R14, PT ;  /* 0x0000000e6100720c */ /* 0x000fe40003f46270 */
[----:B------:R-:W-:Y:S02]  /*4a90*/  FSEL R33, R33, -INF , P3 ;  /* 0xff80000021217808 */ /* 0x000fe40001800000 */
[----:B------:R-:W-:Y:S02]  /*4aa0*/  FMNMX R90, R32, R11, !PT ;  /* 0x0000000b205a7209 */ /* 0x000fe40007800000 */
[----:B------:R-:W-:Y:S02]  /*4ab0*/  IADD3 R20, R7, 0x20, RZ ;  /* 0x0000002007147810 */ /* 0x000fe40007ffe0ff */
[----:B------:R-:W-:-:S02]  /*4ac0*/  ISETP.GE.AND P3, PT, R97, R15, PT ;  /* 0x0000000f6100720c */ /* 0x000fc40003f66270 */
[----:B------:R-:W-:Y:S02]  /*4ad0*/  FSEL R36, R36, -INF , P2 ;  /* 0xff80000024247808 */ /* 0x000fe40001000000 */
[----:B------:R-:W-:Y:S02]  /*4ae0*/  FMNMX R11, R33, R90, !PT ;  /* 0x0000005a210b7209 */ /* 0x000fe40007800000 */
[----:B------:R-:W-:Y:S02]  /*4af0*/  ISETP.GE.AND P2, PT, R97, R20, PT ;  /* 0x000000146100720c */ /* 0x000fe40003f46270 */
[----:B------:R-:W-:Y:S02]  /*4b00*/  FSEL R37, R37, -INF , P3 ;  /* 0xff80000025257808 */ /* 0x000fe40001800000 */
[----:B------:R-:W-:Y:S02]  /*4b10*/  FMNMX R90, R36, R11, !PT ;  /* 0x0000000b245a7209 */ /* 0x000fe40007800000 */
[----:B------:R-:W-:-:S02]  /*4b20*/  ISETP.GE.AND P3, PT, R97, R21, PT ;  /* 0x000000156100720c */ /* 0x000fc40003f66270 */
[----:B------:R-:W-:Y:S02]  /*4b30*/  FSEL R40, R40, -INF , P2 ;  /* 0xff80000028287808 */ /* 0x000fe40001000000 */
[----:B------:R-:W-:Y:S01]  /*4b40*/  FMNMX R11, R37, R90, !PT ;  /* 0x0000005a250b7209 */ /* 0x000fe20007800000 */
[----:B------:R-:W-:Y:S01]  /*4b50*/  VIADD R90, R7, 0x29 ;  /* 0x00000029075a7836 */ /* 0x000fe20000000000 */
[----:B------:R-:W-:Y:S02]  /*4b60*/  ISETP.GE.AND P2, PT, R97, R89, PT ;  /* 0x000000596100720c */ /* 0x000fe40003f46270 */
[----:B------:R-:W-:Y:S02]  /*4b70*/  FSEL R41, R41, -INF , P3 ;  /* 0xff80000029297808 */ /* 0x000fe40001800000 */
[----:B------:R-:W-:Y:S02]  /*4b80*/  FMNMX R92, R40, R11, !PT ;  /* 0x0000000b285c7209 */ /* 0x000fe40007800000 */
[----:B------:R-:W-:-:S02]  /*4b90*/  IADD3 R91, R7, 0x30, RZ ;  /* 0x00000030075b7810 */ /* 0x000fc40007ffe0ff */
[----:B------:R-:W-:Y:S02]  /*4ba0*/  ISETP.GE.AND P3, PT, R97, R90, PT ;  /* 0x0000005a6100720c */ /* 0x000fe40003f66270 */
[----:B------:R-:W-:Y:S02]  /*4bb0*/  FSEL R44, R44, -INF , P2 ;  /* 0xff8000002c2c7808 */ /* 0x000fe40001000000 */
[----:B------:R-:W-:Y:S01]  /*4bc0*/  FMNMX R11, R41, R92, !PT ;  /* 0x0000005c290b7209 */ /* 0x000fe20007800000 */
[----:B------:R-:W-:Y:S01]  /*4bd0*/  VIADD R92, R7, 0x31 ;  /* 0x00000031075c7836 */ /* 0x000fe20000000000 */
[----:B------:R-:W-:Y:S02]  /*4be0*/  ISETP.GE.AND P2, PT, R97, R91, PT ;  /* 0x0000005b6100720c */ /* 0x000fe40003f46270 */
[----:B------:R-:W-:Y:S02]  /*4bf0*/  FSEL R45, R45, -INF , P3 ;  /* 0xff8000002d2d7808 */ /* 0x000fe40001800000 */
[----:B------:R-:W-:-:S02]  /*4c00*/  FMNMX R94, R44, R11, !PT ;  /* 0x0000000b2c5e7209 */ /* 0x000fc40007800000 */
        /* <DEDUP_REMOVED lines=9> */
[----:B------:R-:W-:Y:S02]  /*4ca0*/  FMNMX R11, R49, R96, !PT ;  /* 0x00000060310b7209 */ /* 0x000fe40007800000 */
[----:B------:R-:W-:Y:S02]  /*4cb0*/  FSEL R53, R53, -INF , P3 ;  /* 0xff80000035357808 */ /* 0x000fe40001800000 */
[----:B------:R-:W-:Y:S02]  /*4cc0*/  FMNMX R96, R52, R11, !PT ;  /* 0x0000000b34607209 */ /* 0x000fe40007800000 */
[----:B------:R-:W-:-:S02]  /*4cd0*/  IADD3 R97, R97, 0x8, RZ ;  /* 0x0000000861617810 */ /* 0x000fc40007ffe0ff */
[----:B------:R-:W-:Y:S02]  /*4ce0*/  FMNMX R96, R53, R96, !PT ;  /* 0x0000006035607209 */ /* 0x000fe40007800000 */
[C---:B------:R-:W-:Y:S02]  /*4cf0*/  ISETP.GE.AND P2, PT, R97.reuse, R7, PT ;  /* 0x000000076100720c */ /* 0x040fe40003f46270 */
[C---:B------:R-:W-:Y:S01]  /*4d00*/  ISETP.GE.AND P3, PT, R97.reuse, R4, PT ;  /* 0x000000046100720c */ /* 0x040fe20003f66270 */
[----:B------:R-:W1:Y:S01]  /*4d10*/  SHFL.BFLY PT, R11, R96, 0x1, 0x1f ;  /* 0x0c201f00600b7f89 */ /* 0x000e6200000e0000 */
[----:B------:R-:W-:Y:S02]  /*4d20*/  ISETP.GE.AND P4, PT, R97, R13, PT ;  /* 0x0000000d6100720c */ /* 0x000fe40003f86270 */
[----:B------:R-:W-:Y:S02]  /*4d30*/  FSEL R27, R27, -INF , P3 ;  /* 0xff8000001b1b7808 */ /* 0x000fe40001800000 */
[----:B------:R-:W-:-:S02]  /*4d40*/  ISETP.GE.AND P3, PT, R97, R10, PT ;  /* 0x0000000a6100720c */ /* 0x000fc40003f66270 */
[----:B------:R-:W-:Y:S02]  /*4d50*/  FSEL R35, R35, -INF , P4 ;  /* 0xff80000023237808 */ /* 0x000fe40002000000 */
[----:B------:R-:W-:Y:S02]  /*4d60*/  FSEL R31, R31, -INF , P3 ;  /* 0xff8000001f1f7808 */ /* 0x000fe40001800000 */
[C---:B------:R-:W-:Y:S02]  /*4d70*/  ISETP.GE.AND P3, PT, R97.reuse, R14, PT ;  /* 0x0000000e6100720c */ /* 0x040fe40003f66270 */
[C---:B------:R-:W-:Y:S02]  /*4d80*/  ISETP.GE.AND P4, PT, R97.reuse, R20, PT ;  /* 0x000000146100720c */ /* 0x040fe40003f86270 */
[----:B------:R-:W-:Y:S02]  /*4d90*/  FSEL R38, R38, -INF , P3 ;  /* 0xff80000026267808 */ /* 0x000fe40001800000 */
[----:B------:R-:W-:-:S02]  /*4da0*/  ISETP.GE.AND P3, PT, R97, R21, PT ;  /* 0x000000156100720c */ /* 0x000fc40003f66270 */
[----:B------:R-:W-:Y:S02]  /*4db0*/  FSEL R42, R42, -INF , P4 ;  /* 0xff8000002a2a7808 */ /* 0x000fe40002000000 */
[----:B------:R-:W-:Y:S02]  /*4dc0*/  FSEL R43, R43, -INF , P3 ;  /* 0xff8000002b2b7808 */ /* 0x000fe40001800000 */
[C---:B------:R-:W-:Y:S02]  /*4dd0*/  ISETP.GE.AND P4, PT, R97.reuse, R91, PT ;  /* 0x0000005b6100720c */ /* 0x040fe40003f86270 */
[----:B-1----:R-:W-:Y:S02]  /*4de0*/  FMNMX R95, R96, R11, !PT ;  /* 0x0000000b605f7209 */ /* 0x002fe40007800000 */
[----:B------:R-:W-:Y:S02]  /*4df0*/  FSEL R11, R26, -INF , P2 ;  /* 0xff8000001a0b7808 */ /* 0x000fe40001000000 */
[----:B------:R-:W-:Y:S01]  /*4e00*/  ISETP.GE.AND P2, PT, R97, R5, PT ;  /* 0x000000056100720c */ /* 0x000fe20003f46270 */
[----:B------:R-:W1:Y:S01]  /*4e10*/  SHFL.BFLY PT, R98, R95, 0x2, 0x1f ;  /* 0x0c401f005f627f89 */ /* 0x000e6200000e0000 */
[----:B------:R-:W-:-:S02]  /*4e20*/  FMNMX R4, R11, R0, !PT ;  /* 0x000000000b047209 */ /* 0x000fc40007800000 */
[----:B------:R-:W-:Y:S02]  /*4e30*/  FSEL R30, R30, -INF , P2 ;  /* 0xff8000001e1e7808 */ /* 0x000fe40001000000 */
[----:B------:R-:W-:Y:S02]  /*4e40*/  FMNMX R5, R27, R4, !PT ;  /* 0x000000041b057209 */ /* 0x000fe40007800000 */
[----:B------:R-:W-:Y:S02]  /*4e50*/  ISETP.GE.AND P2, PT, R97, R12, PT ;  /* 0x0000000c6100720c */ /* 0x000fe40003f46270 */
[----:B------:R-:W-:Y:S02]  /*4e60*/  FMNMX R4, R30, R5, !PT ;  /* 0x000000051e047209 */ /* 0x000fe40007800000 */
[----:B------:R-:W-:Y:S02]  /*4e70*/  FSEL R34, R34, -INF , P2 ;  /* 0xff80000022227808 */ /* 0x000fe40001000000 */
[----:B------:R-:W-:-:S02]  /*4e80*/  FMNMX R5, R31, R4, !PT ;  /* 0x000000041f057209 */ /* 0x000fc40007800000 */
[----:B------:R-:W-:Y:S02]  /*4e90*/  ISETP.GE.AND P2, PT, R97, R15, PT ;  /* 0x0000000f6100720c */ /* 0x000fe40003f46270 */
[----:B------:R-:W-:Y:S02]  /*4ea0*/  FMNMX R10, R34, R5, !PT ;  /* 0x00000005220a7209 */ /* 0x000fe40007800000 */
[----:B------:R-:W-:Y:S02]  /*4eb0*/  FSEL R39, R39, -INF , P2 ;  /* 0xff80000027277808 */ /* 0x000fe40001000000 */
[----:B------:R-:W-:Y:S02]  /*4ec0*/  FMNMX R5, R35, R10, !PT ;  /* 0x0000000a23057209 */ /* 0x000fe40007800000 */
[----:B------:R-:W-:Y:S02]  /*4ed0*/  ISETP.GE.AND P2, PT, R97, R90, PT ;  /* 0x0000005a6100720c */ /* 0x000fe40003f46270 */
[----:B-1----:R-:W-:-:S02]  /*4ee0*/  FMNMX R4, R95, R98, !PT ;  /* 0x000000625f047209 */ /* 0x002fc40007800000 */
[----:B------:R-:W-:Y:S02]  /*4ef0*/  FMNMX R14, R38, R5, !PT ;  /* 0x00000005260e7209 */ /* 0x000fe40007800000 */
[C---:B------:R-:W-:Y:S02]  /*4f00*/  FSETP.NEU.AND P5, PT, R4.reuse, -INF , PT ;  /* 0xff8000000400780b */ /* 0x040fe40003fad000 */
[----:B------:R-:W-:Y:S02]  /*4f10*/  FMNMX R5, R39, R14, !PT ;  /* 0x0000000e27057209 */ /* 0x000fe40007800000 */
[----:B------:R-:W-:Y:S02]  /*4f20*/  FSEL R10, R4, RZ, P5 ;  /* 0x000000ff040a7208 */ /* 0x000fe40002800000 */
[----:B------:R-:W-:Y:S02]  /*4f30*/  FSEL R47, R47, -INF , P2 ;  /* 0xff8000002f2f7808 */ /* 0x000fe40001000000 */
[----:B------:R-:W-:Y:S01]  /*4f40*/  ISETP.GE.AND P5, PT, R97, R89, PT ;  /* 0x000000596100720c */ /* 0x000fe20003fa6270 */
[----:B------:R-:W-:Y:S01]  /*4f50*/  FMUL R12, R10, UR22 ;  /* 0x000000160a0c7c20 */ /* 0x000fe20008400000 */
[----:B------:R-:W-:Y:S01]  /*4f60*/  FMNMX R14, R42, R5, !PT ;  /* 0x000000052a0e7209 */ /* 0x000fe20007800000 */
[----:B------:R-:W-:Y:S01]  /*4f70*/  FADD R10, -R10, R9 ;  /* 0x000000090a0a7221 */ /* 0x000fe20000000100 */
[----:B------:R-:W-:Y:S01]  /*4f80*/  FSEL R46, R46, -INF , P5 ;  /* 0xff8000002e2e7808 */ /* 0x000fe20002800000 */
[--C-:B------:R-:W-:Y:S01]  /*4f90*/  FFMA R25, R25, UR22, -R12.reuse ;  /* 0x0000001619197c23 */ /* 0x100fe2000800080c */
[--C-:B------:R-:W-:Y:S01]  /*4fa0*/  FFMA R24, R24, UR22, -R12.reuse ;  /* 0x0000001618187c23 */ /* 0x100fe2000800080c */
[----:B------:R-:W-:Y:S01]  /*4fb0*/  FMNMX R5, R43, R14, !PT ;  /* 0x0000000e2b057209 */ /* 0x000fe20007800000 */
[--C-:B------:R-:W-:Y:S01]  /*4fc0*/  FFMA R29, R29, UR22, -R12.reuse ;  /* 0x000000161d1d7c23 */ /* 0x100fe2000800080c */
[----:B------:R-:W-:Y:S01]  /*4fd0*/  FSEL R50, R50, -INF , P4 ;  /* 0xff80000032327808 */ /* 0x000fe20002000000 */
[--C-:B------:R-:W-:Y:S01]  /*4fe0*/  FFMA R28, R28, UR22, -R12.reuse ;  /* 0x000000161c1c7c23 */ /* 0x100fe2000800080c */
[----:B------:R-:W-:Y:S01]  /*4ff0*/  FSETP.GEU.AND P2, PT, R25, -126, PT ;  /* 0xc2fc00001900780b */ /* 0x000fe20003f4e000 */
[--C-:B------:R-:W-:Y:S01]  /*5000*/  FFMA R32, R32, UR22, -R12.reuse ;  /* 0x0000001620207c23 */ /* 0x100fe2000800080c */
[----:B------:R-:W-:Y:S01]  /*5010*/  FSETP.GEU.AND P6, PT, R24, -126, PT ;  /* 0xc2fc00001800780b */ /* 0x000fe20003fce000 */
[--C-:B------:R-:W-:Y:S01]  /*5020*/  FFMA R36, R36, UR22, -R12.reuse ;  /* 0x0000001624247c23 */ /* 0x100fe2000800080c */
[----:B------:R-:W-:Y:S01]  /*5030*/  FMNMX R14, R46, R5, !PT ;  /* 0x000000052e0e7209 */ /* 0x000fe20007800000 */
[--C-:B------:R-:W-:Y:S01]  /*5040*/  FFMA R33, R33, UR22, -R12.reuse ;  /* 0x0000001621217c23 */ /* 0x100fe2000800080c */
[----:B------:R-:W-:Y:S01]  /*5050*/  ISETP.GE.AND P3, PT, R97, R92, PT ;  /* 0x0000005c6100720c */ /* 0x000fe20003f66270 */
[--C-:B------:R-:W-:Y:S01]  /*5060*/  FFMA R37, R37, UR22, -R12.reuse ;  /* 0x0000001625257c23 */ /* 0x100fe2000800080c */
[----:B------:R-:W-:Y:S01]  /*5070*/  ISETP.GE.AND P4, PT, R97, R94, PT ;  /* 0x0000005e6100720c */ /* 0x000fe20003f86270 */
[--C-:B------:R-:W-:Y:S01]  /*5080*/  FFMA R40, R40, UR22, -R12.reuse ;  /* 0x0000001628287c23 */ /* 0x100fe2000800080c */
[----:B------:R-:W-:Y:S01]  /*5090*/  FMNMX R5, R47, R14, !PT ;  /* 0x0000000e2f057209 */ /* 0x000fe20007800000 */
[--C-:B------:R-:W-:Y:S01]  /*50a0*/  FFMA R41, R41, UR22, -R12.reuse ;  /* 0x0000001629297c23 */ /* 0x100fe2000800080c */
[----:B------:R-:W-:Y:S01]  /*50b0*/  ISETP.GE.AND P5, PT, R97, R93, PT ;  /* 0x0000005d6100720c */ /* 0x000fe20003fa6270 */
[----:B------:R-:W-:Y:S01]  /*50c0*/  @!P2 FMUL R25, R25, 0.5 ;  /* 0x3f0000001919a820 */ /* 0x000fe20000400000 */
[----:B------:R-:W-:Y:S01]  /*50d0*/  FSEL R51, R51, -INF , P3 ;  /* 0xff80000033337808 */ /* 0x000fe20001800000 */
[----:B------:R-:W-:Y:S01]  /*50e0*/  @!P6 FMUL R24, R24, 0.5 ;  /* 0x3f0000001818e820 */ /* 0x000fe20000400000 */
[----:B------:R-:W-:Y:S01]  /*50f0*/  FMNMX R14, R50, R5, !PT ;  /* 0x00000005320e7209 */ /* 0x000fe20007800000 */
[--C-:B------:R-:W-:Y:S01]  /*5100*/  FFMA R45, R45, UR22, -R12.reuse ;  /* 0x000000162d2d7c23 */ /* 0x100fe2000800080c */
[----:B------:R-:W-:Y:S01]  /*5110*/  FSEL R55, R55, -INF , P4 ;  /* 0xff80000037377808 */ /* 0x000fe20002000000 */
[----:B------:R-:W1:Y:S01]  /*5120*/  MUFU.EX2 R25, R25 ;  /* 0x0000001900197308 */ /* 0x000e620000000800 */
[----:B------:R-:W-:Y:S01]  /*5130*/  FSETP.GEU.AND P4, PT, R29, -126, PT ;  /* 0xc2fc00001d00780b */ /* 0x000fe20003f8e000 */
[--C-:B------:R-:W-:Y:S01]  /*5140*/  FFMA R44, R44, UR22, -R12.reuse ;  /* 0x000000162c2c7c23 */ /* 0x100fe2000800080c */
[----:B------:R-:W-:Y:S01]  /*5150*/  FSETP.GEU.AND P3, PT, R28, -126, PT ;  /* 0xc2fc00001c00780b */ /* 0x000fe20003f6e000 */
[--C-:B------:R-:W-:Y:S01]  /*5160*/  FFMA R49, R49, UR22, -R12.reuse ;  /* 0x0000001631317c23 */ /* 0x100fe2000800080c */
[----:B------:R-:W-:Y:S01]  /*5170*/  FSEL R54, R54, -INF , P5 ;  /* 0xff80000036367808 */ /* 0x000fe20002800000 */
[--C-:B------:R-:W-:Y:S01]  /*5180*/  FFMA R48, R48, UR22, -R12.reuse ;  /* 0x0000001630307c23 */ /* 0x100fe2000800080c */
[----:B------:R-:W-:Y:S01]  /*5190*/  FMNMX R5, R51, R14, !PT ;  /* 0x0000000e33057209 */ /* 0x000fe20007800000 */
[----:B------:R-:W2:Y:S01]  /*51a0*/  MUFU.EX2 R24, R24 ;  /* 0x0000001800187308 */ /* 0x000ea20000000800 */
[----:B------:R-:W-:Y:S01]  /*51b0*/  FSETP.GEU.AND P5, PT, R32, -126, PT ;  /* 0xc2fc00002000780b */ /* 0x000fe20003fae000 */
[--C-:B------:R-:W-:Y:S01]  /*51c0*/  FFMA R52, R52, UR22, -R12.reuse ;  /* 0x0000001634347c23 */ /* 0x100fe2000800080c */
[----:B------:R-:W-:Y:S01]  /*51d0*/  FMNMX R14, R54, R5, !PT ;  /* 0x00000005360e7209 */ /* 0x000fe20007800000 */
[----:B------:R-:W-:Y:S01]  /*51e0*/  FFMA R53, R53, UR22, -R12 ;  /* 0x0000001635357c23 */ /* 0x000fe2000800080c */
[----:B------:R-:W-:Y:S01]  /*51f0*/  FMUL R10, R10, UR22 ;  /* 0x000000160a0a7c20 */ /* 0x000fe20008400000 */
[----:B------:R-:W-:Y:S01]  /*5200*/  @!P4 FMUL R29, R29, 0.5 ;  /* 0x3f0000001d1dc820 */ /* 0x000fe20000400000 */
[----:B------:R-:W-:Y:S01]  /*5210*/  FMNMX R14, R55, R14, !PT ;  /* 0x0000000e370e7209 */ /* 0x000fe20007800000 */
[----:B------:R-:W-:Y:S01]  /*5220*/  @!P3 FMUL R28, R28, 0.5 ;  /* 0x3f0000001c1cb820 */ /* 0x000fe20000400000 */
[----:B-1----:R-:W-:Y:S01]  /*5230*/  @!P2 FMUL R25, R25, R25 ;  /* 0x000000191919a220 */ /* 0x002fe20000400000 */
[----:B------:R-:W-:-:S02]  /*5240*/  FSETP.GEU.AND P2, PT, R36, -126, PT ;  /* 0xc2fc00002400780b */ /* 0x000fc40003f4e000 */
[----:B------:R-:W1:Y:S01]  /*5250*/  SHFL.BFLY PT, R5, R14, 0x1, 0x1f ;  /* 0x0c201f000e057f89 */ /* 0x000e6200000e0000 */
[----:B------:R-:W3:Y:S01]  /*5260*/  MUFU.EX2 R26, R28 ;  /* 0x0000001c001a7308 */ /* 0x000ee20000000800 */
[----:B------:R-:W-:Y:S01]  /*5270*/  @!P5 FMUL R32, R32, 0.5 ;  /* 0x3f0000002020d820 */ /* 0x000fe20000400000 */
[----:B--2---:R-:W-:Y:S01]  /*5280*/  @!P6 FMUL R24, R24, R24 ;  /* 0x000000181818e220 */ /* 0x004fe20000400000 */
[----:B------:R-:W-:-:S05]  /*5290*/  FSETP.GEU.AND P6, PT, R33, -126, PT ;  /* 0xc2fc00002100780b */ /* 0x000fca0003fce000 */
[----:B------:R-:W2:Y:S02]  /*52a0*/  MUFU.EX2 R29, R29 ;  /* 0x0000001d001d7308 */ /* 0x000ea40000000800 */
[----:B------:R-:W-:-:S06]  /*52b0*/  @!P2 FMUL R36, R36, 0.5 ;  /* 0x3f0000002424a820 */ /* 0x000fcc0000400000 */
[----:B------:R-:W4:Y:S01]  /*52c0*/  MUFU.EX2 R28, R32 ;  /* 0x00000020001c7308 */ /* 0x000f220000000800 */
[----:B---3--:R-:W-:Y:S01]  /*52d0*/  @!P3 FMUL R26, R26, R26 ;  /* 0x0000001a1a1ab220 */ /* 0x008fe20000400000 */
[----:B------:R-:W-:Y:S01]  /*52e0*/  @!P6 FMUL R33, R33, 0.5 ;  /* 0x3f0000002121e820 */ /* 0x000fe20000400000 */
[----:B------:R-:W-:Y:S02]  /*52f0*/  FSETP.GEU.AND P3, PT, R37, -126, PT ;  /* 0xc2fc00002500780b */ /* 0x000fe40003f6e000 */
[----:B-1----:R-:W-:-:S03]  /*5300*/  FMNMX R5, R14, R5, !PT ;  /* 0x000000050e057209 */ /* 0x002fc60007800000 */
[----:B------:R-:W1:Y:S01]  /*5310*/  MUFU.EX2 R36, R36 ;  /* 0x0000002400247308 */ /* 0x000e620000000800 */
[----:B--2---:R-:W-:Y:S01]  /*5320*/  @!P4 FMUL R29, R29, R29 ;  /* 0x0000001d1d1dc220 */ /* 0x004fe20000400000 */
[----:B------:R-:W-:Y:S01]  /*5330*/  FSETP.GEU.AND P4, PT, R40, -126, PT ;  /* 0xc2fc00002800780b */ /* 0x000fe20003f8e000 */
[----:B------:R-:W2:Y:S05]  /*5340*/  SHFL.BFLY PT, R14, R5, 0x2, 0x1f ;  /* 0x0c401f00050e7f89 */ /* 0x000eaa00000e0000 */
[----:B------:R-:W3:Y:S01]  /*5350*/  MUFU.EX2 R33, R33 ;  /* 0x0000002100217308 */ /* 0x000ee20000000800 */
[----:B----4-:R-:W-:Y:S01]  /*5360*/  @!P5 FMUL R28, R28, R28 ;  /* 0x0000001c1c1cd220 */ /* 0x010fe20000400000 */
[----:B------:R-:W-:Y:S01]  /*5370*/  FSETP.GEU.AND P5, PT, R41, -126, PT ;  /* 0xc2fc00002900780b */ /* 0x000fe20003fae000 */
[----:B------:R-:W-:-:S04]  /*5380*/  @!P3 FMUL R37, R37, 0.5 ;  /* 0x3f0000002525b820 */ /* 0x000fc80000400000 */
[----:B------:R-:W-:Y:S02]  /*5390*/  @!P4 FMUL R40, R40, 0.5 ;  /* 0x3f0000002828c820 */ /* 0x000fe40000400000 */
[----:B------:R-:W4:Y:S01]  /*53a0*/  MUFU.EX2 R37, R37 ;  /* 0x0000002500257308 */ /* 0x000f220000000800 */
[----:B-1----:R-:W-:Y:S01]  /*53b0*/  @!P2 FMUL R36, R36, R36 ;  /* 0x000000242424a220 */ /* 0x002fe20000400000 */
[----:B------:R-:W-:-:S04]  /*53c0*/  FSETP.GEU.AND P2, PT, R45, -126, PT ;  /* 0xc2fc00002d00780b */ /* 0x000fc80003f4e000 */
[----:B------:R-:W-:Y:S02]  /*53d0*/  @!P5 FMUL R41, R41, 0.5 ;  /* 0x3f0000002929d820 */ /* 0x000fe40000400000 */
[----:B------:R-:W1:Y:S01]  /*53e0*/  MUFU.EX2 R13, R40 ;  /* 0x00000028000d7308 */ /* 0x000e620000000800 */
[----:B---3--:R-:W-:Y:S01]  /*53f0*/  @!P6 FMUL R33, R33, R33 ;  /* 0x000000212121e220 */ /* 0x008fe20000400000 */
[----:B------:R-:W-:Y:S02]  /*5400*/  FSETP.GEU.AND P6, PT, R44, -126, PT ;  /* 0xc2fc00002c00780b */ /* 0x000fe40003fce000 */
[----:B--2---:R-:W-:-:S03]  /*5410*/  FMNMX R5, R5, R14, !PT ;  /* 0x0000000e05057209 */ /* 0x004fc60007800000 */
[----:B------:R-:W-:Y:S01]  /*5420*/  @!P2 FMUL R45, R45, 0.5 ;  /* 0x3f0000002d2da820 */ /* 0x000fe20000400000 */
[----:B------:R-:W2:Y:S01]  /*5430*/  MUFU.EX2 R32, R41 ;  /* 0x0000002900207308 */ /* 0x000ea20000000800 */
[----:B----4-:R-:W-:Y:S01]  /*5440*/  @!P3 FMUL R37, R37, R37 ;  /* 0x000000252525b220 */ /* 0x010fe20000400000 */
[----:B------:R-:W-:-:S05]  /*5450*/  FSETP.GEU.AND P3, PT, R48, -126, PT ;  /* 0xc2fc00003000780b */ /* 0x000fca0003f6e000 */
[----:B------:R-:W-:Y:S01]  /*5460*/  @!P6 FMUL R44, R44, 0.5 ;  /* 0x3f0000002c2ce820 */ /* 0x000fe20000400000 */
[----:B------:R-:W3:Y:S01]  /*5470*/  MUFU.EX2 R14, R45 ;  /* 0x0000002d000e7308 */ /* 0x000ee20000000800 */
[----:B-1----:R-:W-:Y:S01]  /*5480*/  @!P4 FMUL R13, R13, R13 ;  /* 0x0000000d0d0dc220 */ /* 0x002fe20000400000 */
[----:B------:R-:W-:-:S05]  /*5490*/  FSETP.GEU.AND P4, PT, R49, -126, PT ;  /* 0xc2fc00003100780b */ /* 0x000fca0003f8e000 */
[----:B------:R-:W-:Y:S01]  /*54a0*/  @!P3 FMUL R48, R48, 0.5 ;  /* 0x3f0000003030b820 */ /* 0x000fe20000400000 */
[----:B------:R1:W4:Y:S01]  /*54b0*/  MUFU.EX2 R15, R44 ;  /* 0x0000002c000f7308 */ /* 0x0003220000000800 */
[----:B--2---:R-:W-:Y:S01]  /*54c0*/  @!P5 FMUL R32, R32, R32 ;  /* 0x000000202020d220 */ /* 0x004fe20000400000 */
[----:B------:R-:W-:-:S04]  /*54d0*/  FSETP.NEU.AND P5, PT, R5, -INF , PT ;  /* 0xff8000000500780b */ /* 0x000fc80003fad000 */
[----:B------:R-:W-:Y:S01]  /*54e0*/  FSEL R41, R5, RZ, P5 ;  /* 0x000000ff05297208 */ /* 0x000fe20002800000 */
[----:B------:R-:W-:Y:S01]  /*54f0*/  @!P4 FMUL R49, R49, 0.5 ;  /* 0x3f0000003131c820 */ /* 0x000fe20000400000 */
[----:B------:R-:W2:Y:S01]  /*5500*/  MUFU.EX2 R21, R48 ;  /* 0x0000003000157308 */ /* 0x000ea20000000800 */
[----:B---3--:R-:W-:Y:S01]  /*5510*/  @!P2 FMUL R14, R14, R14 ;  /* 0x0000000e0e0ea220 */ /* 0x008fe20000400000 */
[----:B------:R-:W-:Y:S01]  /*5520*/  FSETP.GEU.AND P5, PT, R52, -126, PT ;  /* 0xc2fc00003400780b */ /* 0x000fe20003fae000 */
[C---:B------:R-:W-:Y:S01]  /*5530*/  FMUL R40, R41.reuse, UR22 ;  /* 0x0000001629287c20 */ /* 0x040fe20008400000 */
[----:B------:R-:W-:Y:S01]  /*5540*/  FADD R41, -R41, R0 ;  /* 0x0000000029297221 */ /* 0x000fe20000000100 */
[----:B------:R-:W-:Y:S01]  /*5550*/  FADD R0, R25, R32 ;  /* 0x0000002019007221 */ /* 0x000fe20000000000 */
[----:B------:R-:W-:Y:S01]  /*5560*/  F2FP.BF16.F32.PACK_AB R32, R32, R13 ;  /* 0x0000000d2020723e */ /* 0x000fe200000010ff */
[--C-:B-1----:R-:W-:Y:S01]  /*5570*/  FFMA R44, R11, UR22, -R40.reuse ;  /* 0x000000160b2c7c23 */ /* 0x102fe20008000828 */
[----:B------:R-:W1:Y:S01]  /*5580*/  MUFU.EX2 R12, R49 ;  /* 0x00000031000c7308 */ /* 0x000e620000000800 */
[----:B----4-:R-:W-:Y:S01]  /*5590*/  @!P6 FMUL R15, R15, R15 ;  /* 0x0000000f0f0fe220 */ /* 0x010fe20000400000 */
[----:B------:R-:W-:Y:S01]  /*55a0*/  FSETP.GEU.AND P6, PT, R53, -126, PT ;  /* 0xc2fc00003500780b */ /* 0x000fe20003fce000 */
[--C-:B------:R-:W-:Y:S01]  /*55b0*/  FFMA R30, R30, UR22, -R40.reuse ;  /* 0x000000161e1e7c23 */ /* 0x100fe20008000828 */
[----:B------:R-:W-:Y:S01]  /*55c0*/  FSETP.GEU.AND P2, PT, R44, -126, PT ;  /* 0xc2fc00002c00780b */ /* 0x000fe20003f4e000 */
[--C-:B------:R-:W-:Y:S01]  /*55d0*/  FFMA R27, R27, UR22, -R40.reuse ;  /* 0x000000161b1b7c23 */ /* 0x100fe20008000828 */
[--C-:B------:R-:W-:Y:S01]  /*55e0*/  FFMA R31, R31, UR22, -R40.reuse ;  /* 0x000000161f1f7c23 */ /* 0x100fe20008000828 */
[----:B------:R-:W-:Y:S01]  /*55f0*/  @!P5 FMUL R52, R52, 0.5 ;  /* 0x3f0000003434d820 */ /* 0x000fe20000400000 */
[--C-:B------:R-:W-:Y:S01]  /*5600*/  FFMA R34, R34, UR22, -R40.reuse ;  /* 0x0000001622227c23 */ /* 0x100fe20008000828 */
[----:B--2---:R-:W-:Y:S01]  /*5610*/  @!P3 FMUL R21, R21, R21 ;  /* 0x000000151515b220 */ /* 0x004fe20000400000 */
[----:B------:R-:W-:Y:S01]  /*5620*/  FSETP.GEU.AND P3, PT, R27, -126, PT ;  /* 0xc2fc00001b00780b */ /* 0x000fe20003f6e000 */
[----:B------:R-:W2:Y:S01]  /*5630*/  MUFU.EX2 R11, R52 ;  /* 0x00000034000b7308 */ /* 0x000ea20000000800 */
[--C-:B------:R-:W-:Y:S01]  /*5640*/  FFMA R35, R35, UR22, -R40.reuse ;  /* 0x0000001623237c23 */ /* 0x100fe20008000828 */
[--C-:B------:R-:W-:Y:S01]  /*5650*/  FFMA R38, R38, UR22, -R40.reuse ;  /* 0x0000001626267c23 */ /* 0x100fe20008000828 */
[----:B------:R-:W-:Y:S01]  /*5660*/  FFMA R54, R54, UR22, -R40 ;  /* 0x0000001636367c23 */ /* 0x000fe20008000828 */
[----:B------:R-:W-:Y:S01]  /*5670*/  @!P6 FMUL R53, R53, 0.5 ;  /* 0x3f0000003535e820 */ /* 0x000fe20000400000 */
[----:B------:R-:W-:Y:S01]  /*5680*/  FMUL R41, R41, UR22 ;  /* 0x0000001629297c20 */ /* 0x000fe20008400000 */
[----:B------:R-:W-:Y:S01]  /*5690*/  @!P2 FMUL R44, R44, 0.5 ;  /* 0x3f0000002c2ca820 */ /* 0x000fe20000400000 */
[----:B-1----:R-:W-:Y:S01]  /*56a0*/  @!P4 FMUL R12, R12, R12 ;  /* 0x0000000c0c0cc220 */ /* 0x002fe20000400000 */
[----:B------:R-:W-:Y:S01]  /*56b0*/  FSETP.GEU.AND P4, PT, R30, -126, PT ;  /* 0xc2fc00001e00780b */ /* 0x000fe20003f8e000 */
[----:B------:R-:W1:Y:S02]  /*56c0*/  MUFU.EX2 R20, R53 ;  /* 0x0000003500147308 */ /* 0x000e640000000800 */
[----:B------:R-:W-:Y:S01]  /*56d0*/  FADD R9, R33, R12 ;  /* 0x0000000c21097221 */ /* 0x000fe20000000000 */
[----:B------:R-:W-:-:S05]  /*56e0*/  @!P3 FMUL R27, R27, 0.5 ;  /* 0x3f0000001b1bb820 */ /* 0x000fca0000400000 */
[----:B------:R-:W3:Y:S01]  /*56f0*/  MUFU.EX2 R44, R44 ;  /* 0x0000002c002c7308 */ /* 0x000ee20000000800 */
[----:B--2---:R-:W-:Y:S01]  /*5700*/  @!P5 FMUL R11, R11, R11 ;  /* 0x0000000b0b0bd220 */ /* 0x004fe20000400000 */
[----:B------:R-:W-:Y:S02]  /*5710*/  FSETP.GEU.AND P5, PT, R31, -126, PT ;  /* 0xc2fc00001f00780b */ /* 0x000fe40003fae000 */
[----:B------:R-:W-:-:S04]  /*5720*/  @!P4 FMUL R30, R30, 0.5 ;  /* 0x3f0000001e1ec820 */ /* 0x000fc80000400000 */
[----:B------:R2:W4:Y:S01]  /*5730*/  MUFU.EX2 R48, R30 ;  /* 0x0000001e00307308 */ /* 0x0005220000000800 */
[----:B-1----:R-:W-:Y:S01]  /*5740*/  @!P6 FMUL R20, R20, R20 ;  /* 0x000000141414e220 */ /* 0x002fe20000400000 */
[----:B------:R-:W-:-:S05]  /*5750*/  FSETP.GEU.AND P6, PT, R34, -126, PT ;  /* 0xc2fc00002200780b */ /* 0x000fca0003fce000 */
[----:B------:R-:W-:Y:S01]  /*5760*/  @!P5 FMUL R31, R31, 0.5 ;  /* 0x3f0000001f1fd820 */ /* 0x000fe20000400000 */
[----:B------:R1:W5:Y:S01]  /*5770*/  MUFU.EX2 R45, R27 ;  /* 0x0000001b002d7308 */ /* 0x0003620000000800 */
[----:B---3--:R-:W-:Y:S01]  /*5780*/  @!P2 FMUL R44, R44, R44 ;  /* 0x0000002c2c2ca220 */ /* 0x008fe20000400000 */
[----:B------:R-:W-:Y:S01]  /*5790*/  FSETP.GEU.AND P2, PT, R35, -126, PT ;  /* 0xc2fc00002300780b */ /* 0x000fe20003f4e000 */
[----:B--2---:R-:W-:-:S04]  /*57a0*/  FFMA R30, R42, UR22, -R40 ;  /* 0x000000162a1e7c23 */ /* 0x004fc80008000828 */
[----:B------:R-:W-:Y:S01]  /*57b0*/  @!P6 FMUL R34, R34, 0.5 ;  /* 0x3f0000002222e820 */ /* 0x000fe20000400000 */
[----:B------:R2:W3:Y:S01]  /*57c0*/  MUFU.EX2 R49, R31 ;  /* 0x0000001f00317308 */ /* 0x0004e20000000800 */
[----:B-1----:R-:W-:Y:S01]  /*57d0*/  FFMA R27, R39, UR22, -R40 ;  /* 0x00000016271b7c23 */ /* 0x002fe20008000828 */
[----:B----4-:R-:W-:-:S04]  /*57e0*/  @!P4 FMUL R48, R48, R48 ;  /* 0x000000303030c220 */ /* 0x010fc80000400000 */
[----:B------:R-:W-:Y:S01]  /*57f0*/  FSETP.GEU.AND P4, PT, R27, -126, PT ;  /* 0xc2fc00001b00780b */ /* 0x000fe20003f8e000 */
[----:B------:R-:W-:Y:S01]  /*5800*/  @!P2 FMUL R35, R35, 0.5 ;  /* 0x3f0000002323a820 */ /* 0x000fe20000400000 */
[----:B------:R1:W4:Y:S01]  /*5810*/  MUFU.EX2 R52, R34 ;  /* 0x0000002200347308 */ /* 0x0003220000000800 */
[----:B-----5:R-:W-:Y:S01]  /*5820*/  @!P3 FMUL R45, R45, R45 ;  /* 0x0000002d2d2db220 */ /* 0x020fe20000400000 */
[----:B------:R-:W-:Y:S01]  /*5830*/  FSETP.GEU.AND P3, PT, R38, -126, PT ;  /* 0xc2fc00002600780b */ /* 0x000fe20003f6e000 */
[----:B--2---:R-:W-:-:S05]  /*5840*/  FFMA R31, R43, UR22, -R40 ;  /* 0x000000162b1f7c23 */ /* 0x004fca0008000828 */
[----:B------:R2:W5:Y:S01]  /*5850*/  MUFU.EX2 R39, R35 ;  /* 0x0000002300277308 */ /* 0x0005620000000800 */
[----:B-1----:R-:W-:Y:S01]  /*5860*/  FFMA R34, R46, UR22, -R40 ;  /* 0x000000162e227c23 */ /* 0x002fe20008000828 */
[----:B---3--:R-:W-:Y:S01]  /*5870*/  @!P5 FMUL R49, R49, R49 ;  /* 0x000000313131d220 */ /* 0x008fe20000400000 */
[----:B------:R-:W-:Y:S01]  /*5880*/  @!P4 FMUL R27, R27, 0.5 ;  /* 0x3f0000001b1bc820 */ /* 0x000fe20000400000 */
[----:B------:R-:W-:-:S03]  /*5890*/  FSETP.GEU.AND P5, PT, R30, -126, PT ;  /* 0xc2fc00001e00780b */ /* 0x000fc60003fae000 */
[----:B------:R-:W-:Y:S01]  /*58a0*/  @!P3 FMUL R38, R38, 0.5 ;  /* 0x3f0000002626b820 */ /* 0x000fe20000400000 */
[----:B------:R1:W3:Y:S01]  /*58b0*/  MUFU.EX2 R43, R27 ;  /* 0x0000001b002b7308 */ /* 0x0002e20000000800 */
[----:B----4-:R-:W-:Y:S01]  /*58c0*/  @!P6 FMUL R52, R52, R52 ;  /* 0x000000343434e220 */ /* 0x010fe20000400000 */
[----:B------:R-:W-:Y:S01]  /*58d0*/  FSETP.GEU.AND P6, PT, R31, -126, PT ;  /* 0xc2fc00001f00780b */ /* 0x000fe20003fce000 */
[----:B--2---:R-:W-:-:S05]  /*58e0*/  FFMA R35, R47, UR22, -R40 ;  /* 0x000000162f237c23 */ /* 0x004fca0008000828 */
[----:B------:R-:W2:Y:S01]  /*58f0*/  MUFU.EX2 R42, R38 ;  /* 0x00000026002a7308 */ /* 0x000ea20000000800 */
[----:B-----5:R-:W-:Y:S01]  /*5900*/  @!P2 FMUL R39, R39, R39 ;  /* 0x000000272727a220 */ /* 0x020fe20000400000 */
[----:B------:R-:W-:Y:S01]  /*5910*/  FSETP.GEU.AND P2, PT, R34, -126, PT ;  /* 0xc2fc00002200780b */ /* 0x000fe20003f4e000 */
[----:B-1----:R-:W-:Y:S01]  /*5920*/  FFMA R27, R50, UR22, -R40 ;  /* 0x00000016321b7c23 */ /* 0x002fe20008000828 */
[----:B------:R-:W-:-:S03]  /*5930*/  @!P5 FMUL R30, R30, 0.5 ;  /* 0x3f0000001e1ed820 */ /* 0x000fc60000400000 */
[----:B------:R-:W-:Y:S01]  /*5940*/  @!P6 FMUL R31, R31, 0.5 ;  /* 0x3f0000001f1fe820 */ /* 0x000fe20000400000 */
[----:B------:R1:W4:Y:S01]  /*5950*/  MUFU.EX2 R53, R30 ;  /* 0x0000001e00357308 */ /* 0x0003220000000800 */
[----:B---3--:R-:W-:Y:S01]  /*5960*/  @!P4 FMUL R43, R43, R43 ;  /* 0x0000002b2b2bc220 */ /* 0x008fe20000400000 */
[----:B------:R-:W-:-:S05]  /*5970*/  FSETP.GEU.AND P4, PT, R27, -126, PT ;  /* 0xc2fc00001b00780b */ /* 0x000fca0003f8e000 */
[----:B------:R-:W-:Y:S01]  /*5980*/  @!P2 FMUL R34, R34, 0.5 ;  /* 0x3f0000002222a820 */ /* 0x000fe20000400000 */
[----:B------:R3:W5:Y:S01]  /*5990*/  MUFU.EX2 R46, R31 ;  /* 0x0000001f002e7308 */ /* 0x0007620000000800 */
[----:B--2---:R-:W-:Y:S01]  /*59a0*/  @!P3 FMUL R42, R42, R42 ;  /* 0x0000002a2a2ab220 */ /* 0x004fe20000400000 */
[----:B------:R-:W-:Y:S01]  /*59b0*/  FSETP.GEU.AND P3, PT, R35, -126, PT ;  /* 0xc2fc00002300780b */ /* 0x000fe20003f6e000 */
[----:B-1----:R-:W-:-:S04]  /*59c0*/  FFMA R30, R51, UR22, -R40 ;  /* 0x00000016331e7c23 */ /* 0x002fc80008000828 */
[----:B------:R-:W-:Y:S01]  /*59d0*/  @!P4 FMUL R27, R27, 0.5 ;  /* 0x3f0000001b1bc820 */ /* 0x000fe20000400000 */
[----:B------:R1:W2:Y:S01]  /*59e0*/  MUFU.EX2 R47, R34 ;  /* 0x00000022002f7308 */ /* 0x0002a20000000800 */
[----:B---3--:R-:W-:Y:S01]  /*59f0*/  FFMA R31, R55, UR22, -R40 ;  /* 0x00000016371f7c23 */ /* 0x008fe20008000828 */
[----:B----4-:R-:W-:Y:S01]  /*5a00*/  @!P5 FMUL R53, R53, R53 ;  /* 0x000000353535d220 */ /* 0x010fe20000400000 */
[----:B------:R-:W-:-:S04]  /*5a10*/  FSETP.GEU.AND P5, PT, R30, -126, PT ;  /* 0xc2fc00001e00780b */ /* 0x000fc80003fae000 */
[----:B------:R-:W-:Y:S01]  /*5a20*/  @!P3 FMUL R35, R35, 0.5 ;  /* 0x3f0000002323b820 */ /* 0x000fe20000400000 */
[----:B------:R3:W4:Y:S01]  /*5a30*/  MUFU.EX2 R51, R27 ;  /* 0x0000001b00337308 */ /* 0x0007220000000800 */
[----:B-----5:R-:W-:Y:S01]  /*5a40*/  @!P6 FMUL R46, R46, R46 ;  /* 0x0000002e2e2ee220 */ /* 0x020fe20000400000 */
[----:B------:R-:W-:Y:S01]  /*5a50*/  FSETP.GEU.AND P6, PT, R54, -126, PT ;  /* 0xc2fc00003600780b */ /* 0x000fe20003fce000 */
[----:B-1----:R-:W-:-:S05]  /*5a60*/  FADD R34, R37, R20 ;  /* 0x0000001425227221 */ /* 0x002fca0000000000 */
[----:B------:R1:W5:Y:S01]  /*5a70*/  MUFU.EX2 R50, R35 ;  /* 0x0000002300327308 */ /* 0x0003620000000800 */
[----:B--2---:R-:W-:Y:S01]  /*5a80*/  @!P2 FMUL R47, R47, R47 ;  /* 0x0000002f2f2fa220 */ /* 0x004fe20000400000 */
[----:B------:R-:W-:Y:S01]  /*5a90*/  FSETP.GEU.AND P2, PT, R31, -126, PT ;  /* 0xc2fc00001f00780b */ /* 0x000fe20003f4e000 */
[----:B------:R-:W-:Y:S01]  /*5aa0*/  @!P5 FMUL R30, R30, 0.5 ;  /* 0x3f0000001e1ed820 */ /* 0x000fe20000400000 */
[----:B---3--:R-:W-:-:S03]  /*5ab0*/  FADD R27, R29, R14 ;  /* 0x0000000e1d1b7221 */ /* 0x008fc60000000000 */
[----:B------:R-:W-:Y:S01]  /*5ac0*/  @!P6 FMUL R54, R54, 0.5 ;  /* 0x3f0000003636e820 */ /* 0x000fe20000400000 */
[----:B------:R2:W3:Y:S01]  /*5ad0*/  MUFU.EX2 R40, R30 ;  /* 0x0000001e00287308 */ /* 0x0004e20000000800 */
[----:B----4-:R-:W-:Y:S01]  /*5ae0*/  @!P4 FMUL R51, R51, R51 ;  /* 0x000000333333c220 */ /* 0x010fe20000400000 */
[----:B------:R-:W-:Y:S01]  /*5af0*/  FSETP.GEU.AND P4, PT, R41, -126, PT ;  /* 0xc2fc00002900780b */ /* 0x000fe20003f8e000 */
[----:B-1----:R-:W-:Y:S01]  /*5b00*/  FADD R35, R0, R9 ;  /* 0x0000000900237221 */ /* 0x002fe20000000000 */
[----:B------:R-:W-:Y:S01]  /*5b10*/  FADD R0, R24, R13 ;  /* 0x0000000d18007221 */ /* 0x000fe20000000000 */
[----:B------:R-:W-:Y:S01]  /*5b20*/  FADD R9, R26, R15 ;  /* 0x0000000f1a097221 */ /* 0x000fe20000000000 */
[----:B------:R-:W-:Y:S01]  /*5b30*/  FADD R34, R27, R34 ;  /* 0x000000221b227221 */ /* 0x000fe20000000000 */
[----:B------:R-:W-:Y:S01]  /*5b40*/  @!P2 FMUL R31, R31, 0.5 ;  /* 0x3f0000001f1fa820 */ /* 0x000fe20000400000 */
[----:B------:R1:W4:Y:S01]  /*5b50*/  MUFU.EX2 R55, R54 ;  /* 0x0000003600377308 */ /* 0x0003220000000800 */
[----:B-----5:R-:W-:Y:S01]  /*5b60*/  @!P3 FMUL R50, R50, R50 ;  /* 0x000000323232b220 */ /* 0x020fe20000400000 */
[----:B------:R-:W-:Y:S01]  /*5b70*/  FSETP.GEU.AND P3, PT, R10, -126, PT ;  /* 0xc2fc00000a00780b */ /* 0x000fe20003f6e000 */
[----:B--2---:R-:W-:Y:S01]  /*5b80*/  FADD R30, R36, R11 ;  /* 0x0000000b241e7221 */ /* 0x004fe20000000000 */
[----:B------:R-:W-:Y:S01]  /*5b90*/  FADD R27, R44, R53 ;  /* 0x000000352c1b7221 */ /* 0x000fe20000000000 */
[----:B------:R-:W-:Y:S01]  /*5ba0*/  FADD R38, R49, R50 ;  /* 0x0000003231267221 */ /* 0x000fe20000000000 */
[----:B------:R-:W-:Y:S01]  /*5bb0*/  FADD R35, R35, R34 ;  /* 0x0000002223237221 */ /* 0x000fe20000000000 */
[----:B------:R-:W-:Y:S01]  /*5bc0*/  @!P4 FMUL R41, R41, 0.5 ;  /* 0x3f0000002929c820 */ /* 0x000fe20000400000 */
[----:B------:R2:W5:Y:S01]  /*5bd0*/  MUFU.EX2 R90, R31 ;  /* 0x0000001f005a7308 */ /* 0x0005620000000800 */
[----:B---3--:R-:W-:Y:S01]  /*5be0*/  @!P5 FMUL R40, R40, R40 ;  /* 0x000000282828d220 */ /* 0x008fe20000400000 */
[----:B------:R-:W-:Y:S01]  /*5bf0*/  FADD R9, R9, R30 ;  /* 0x0000001e09097221 */ /* 0x000fe20000000000 */
[----:B------:R-:W-:Y:S01]  /*5c00*/  FADD R30, R45, R46 ;  /* 0x0000002e2d1e7221 */ /* 0x000fe20000000000 */
[----:B-1----:R-:W-:Y:S01]  /*5c10*/  FADD R54, R52, R51 ;  /* 0x0000003334367221 */ /* 0x002fe20000000000 */
[----:B------:R-:W-:Y:S01]  /*5c20*/  FADD R89, R39, R40 ;  /* 0x0000002827597221 */ /* 0x000fe20000000000 */
[----:B------:R-:W-:Y:S01]  /*5c30*/  F2FP.BF16.F32.PACK_AB R24, R25, R24 ;  /* 0x000000181918723e */ /* 0x000fe200000010ff */
[----:B------:R-:W-:Y:S01]  /*5c40*/  @!P3 FMUL R10, R10, 0.5 ;  /* 0x3f0000000a0ab820 */ /* 0x000fe20000400000 */
[----:B------:R-:W1:Y:S01]  /*5c50*/  MUFU.EX2 R41, R41 ;  /* 0x0000002900297308 */ /* 0x000e620000000800 */
[----:B--2---:R-:W-:Y:S01]  /*5c60*/  FADD R31, R28, R21 ;  /* 0x000000151c1f7221 */ /* 0x004fe20000000000 */
[----:B----4-:R-:W-:Y:S01]  /*5c70*/  @!P6 FMUL R55, R55, R55 ;  /* 0x000000373737e220 */ /* 0x010fe20000400000 */
[----:B------:R-:W-:Y:S01]  /*5c80*/  FADD R30, R30, R89 ;  /* 0x000000591e1e7221 */ /* 0x000fe20000000000 */
[----:B------:R-:W-:Y:S01]  /*5c90*/  FADD R27, R27, R54 ;  /* 0x000000361b1b7221 */ /* 0x000fe20000000000 */
[----:B------:R-:W-:Y:S01]  /*5ca0*/  FADD R0, R0, R31 ;  /* 0x0000001f00007221 */ /* 0x000fe20000000000 */
[----:B------:R-:W-:Y:S01]  /*5cb0*/  FADD R31, R48, R47 ;  /* 0x0000002f301f7221 */ /* 0x000fe20000000000 */
[----:B------:R-:W-:Y:S01]  /*5cc0*/  FADD R92, R42, R55 ;  /* 0x000000372a5c7221 */ /* 0x000fe20000000000 */
[----:B------:R-:W2:Y:S01]  /*5cd0*/  MUFU.EX2 R10, R10 ;  /* 0x0000000a000a7308 */ /* 0x000ea20000000800 */
[----:B-----5:R-:W-:Y:S01]  /*5ce0*/  @!P2 FMUL R90, R90, R90 ;  /* 0x0000005a5a5aa220 */ /* 0x020fe20000400000 */
[----:B------:R-:W-:Y:S01]  /*5cf0*/  FADD R0, R0, R9 ;  /* 0x0000000900007221 */ /* 0x000fe20000000000 */
[----:B------:R-:W-:Y:S01]  /*5d00*/  FADD R92, R31, R92 ;  /* 0x0000005c1f5c7221 */ /* 0x000fe20000000000 */
[----:B------:R-:W-:Y:S01]  /*5d10*/  F2FP.BF16.F32.PACK_AB R26, R29, R26 ;  /* 0x0000001a1d1a723e */ /* 0x000fe200000010ff */
[----:B------:R-:W-:Y:S01]  /*5d20*/  FADD R91, R43, R90 ;  /* 0x0000005a2b5b7221 */ /* 0x000fe20000000000 */
[----:B------:R-:W-:Y:S01]  /*5d30*/  FADD R35, R0, R35 ;  /* 0x0000002300237221 */ /* 0x000fe20000000000 */
[----:B------:R-:W-:Y:S01]  /*5d40*/  FADD R27, R27, R92 ;  /* 0x0000005c1b1b7221 */ /* 0x000fe20000000000 */
[----:B------:R-:W-:Y:S01]  /*5d50*/  SHF.L.U32 R0, R22, 0x1f, RZ ;  /* 0x0000001f16007819 */ /* 0x000fe200000006ff */
[----:B------:R-:W-:Y:S01]  /*5d60*/  FADD R91, R38, R91 ;  /* 0x0000005b265b7221 */ /* 0x000fe20000000000 */
[----:B-1----:R-:W-:Y:S01]  /*5d70*/  @!P4 FMUL R41, R41, R41 ;  /* 0x000000292929c220 */ /* 0x002fe20000400000 */
[----:B------:R-:W-:Y:S01]  /*5d80*/  F2FP.BF16.F32.PACK_AB R28, R33, R28 ;  /* 0x0000001c211c723e */ /* 0x000fe200000010ff */
[----:B------:R1:W3:Y:S01]  /*5d90*/  SYNCS.PHASECHK.TRANS64.TRYWAIT P2, [UR6+0x12400], R0 ;  /* 0x01240000ff0075a7 */ /* 0x0002e20008040146 */
[----:B------:R-:W-:Y:S01]  /*5da0*/  FADD R30, R30, R91 ;  /* 0x0000005b1e1e7221 */ /* 0x000fe20000000000 */
[----:B------:R-:W-:Y:S01]  /*5db0*/  F2FP.BF16.F32.PACK_AB R34, R14, R15 ;  /* 0x0000000f0e22723e */ /* 0x000fe200000010ff */
[----:B------:R-:W-:Y:S01]  /*5dc0*/  FMUL R58, R58, R41 ;  /* 0x000000293a3a7220 */ /* 0x000fe20000400000 */
[----:B------:R-:W-:Y:S01]  /*5dd0*/  F2FP.BF16.F32.PACK_AB R38, R20, R11 ;  /* 0x0000000b1426723e */ /* 0x000fe200000010ff */
[----:B------:R-:W-:Y:S01]  /*5de0*/  FADD R30, R27, R30 ;  /* 0x0000001e1b1e7221 */ /* 0x000fe20000000000 */
[----:B--2---:R-:W-:Y:S01]  /*5df0*/  @!P3 FMUL R10, R10, R10 ;  /* 0x0000000a0a0ab220 */ /* 0x004fe20000400000 */
[-C--:B------:R-:W-:Y:S01]  /*5e00*/  FMUL R59, R59, R41.reuse ;  /* 0x000000293b3b7220 */ /* 0x080fe20000400000 */
[----:B------:R-:W-:Y:S01]  /*5e10*/  FMUL R62, R62, R41 ;  /* 0x000000293e3e7220 */ /* 0x000fe20000400000 */
[----:B------:R-:W-:Y:S01]  /*5e20*/  FFMA R6, R41, R6, R30 ;  /* 0x0000000629067223 */ /* 0x000fe2000000001e */
        /* <DEDUP_REMOVED lines=39> */
[----:B-1-3--:R-:W-:Y:S06]  /*60a0*/  @!P0 BRA `(.L_x_41) ;  /* 0x0000000000048947 */ /* 0x00afec0003800000 */
[----:B------:R-:W-:Y:S01]  /*60b0*/  BPT.TRAP 0x1 ;  /* 0x000000040000795c */ /* 0x000fe20000300000 */
.L_x_41:
[----:B------:R-:W-:Y:S05]  /*60c0*/  @P2 BRA `(.L_x_42) ;  /* 0x0000000000082947 */ /* 0x000fea0003800000 */
[----:B------:R-:W1:Y:S02]  /*60d0*/  SYNCS.PHASECHK.TRANS64.TRYWAIT P2, [UR6+0x12400], R0 ;  /* 0x01240000ff0075a7 */ /* 0x000e640008040146 */
[----:B-1----:R-:W-:Y:S05]  /*60e0*/  @!P2 BRA `(.L_x_43) ;  /* 0x000000340024a947 */ /* 0x002fea0003800000 */
.L_x_42:
        /* <DEDUP_REMOVED lines=24> */
.L_x_44:
[----:B------:R-:W-:-:S04]  /*6270*/  ULEA UR6, UR21, UR45, 0x3 ;  /* 0x0000002d15067291 */ /* 0x000fc8000f8e183f */
[----:B------:R-:W-:-:S04]  /*6280*/  UIADD3 UR6, UR6, 0x12428, URZ ;  /* 0x0001242806067890 */ /* 0x000fc8000fffe03f */
[----:B------:R-:W-:-:S09]  /*6290*/  UPRMT UR6, URZ, 0x654, UR6 ;  /* 0x000006543f067896 */ /* 0x000fd20008000006 */
[----:B------:R-:W-:Y:S01]  /*62a0*/  SYNCS.ARRIVE.TRANS64.RED.A1T0 RZ, [UR6], RZ ;  /* 0x000000ffffff79a7 */ /* 0x000fe20008100406 */
[----:B------:R-:W-:Y:S05]  /*62b0*/  @P1 BRA `(.L_x_45) ;  /* 0x0000000000041947 */ /* 0x000fea0003800000 */
[----:B------:R-:W-:Y:S01]  /*62c0*/  BPT.TRAP 0x1 ;  /* 0x000000040000795c */ /* 0x000fe20000300000 */
.L_x_45:
[----:B------:R-:W-:-:S04]  /*62d0*/  UIADD3 UR21, UR21, 0x1, URZ ;  /* 0x0000000115157890 */ /* 0x000fc8000fffe03f */
[----:B------:R-:W-:-:S04]  /*62e0*/  UISETP.NE.AND UP0, UPT, UR21, 0x5, UPT ;  /* 0x000000051500788c */ /* 0x000fc8000bf05270 */
[----:B------:R-:W-:Y:S01]  /*62f0*/  USEL UR21, UR21, URZ, UP0 ;  /* 0x0000003f15157287 */ /* 0x000fe20008000000 */
[----:B------:R-:W-:Y:S11]  /*6300*/  @!P0 BRA `(.L_x_46) ;  /* 0x0000000000048947 */ /* 0x000ff60003800000 */
[----:B------:R-:W-:Y:S01]  /*6310*/  BPT.TRAP 0x1 ;  /* 0x000000040000795c */ /* 0x000fe20000300000 */
.L_x_46:
[----:B------:R-:W-:-:S04]  /*6320*/  ULEA UR6, UR21, UR45, 0x3 ;  /* 0x0000002d15067291 */ /* 0x000fc8000f8e183f */
[----:B------:R-:W-:-:S04]  /*6330*/  UIADD3 UR6, UR6, 0x12428, URZ ;  /* 0x0001242806067890 */ /* 0x000fc8000fffe03f */
[----:B------:R-:W-:-:S09]  /*6340*/  UPRMT UR6, URZ, 0x654, UR6 ;  /* 0x000006543f067896 */ /* 0x000fd20008000006 */
[----:B------:R-:W-:Y:S01]  /*6350*/  SYNCS.ARRIVE.TRANS64.RED.A1T0 RZ, [UR6], RZ ;  /* 0x000000ffffff79a7 */ /* 0x000fe20008100406 */
[----:B------:R-:W-:Y:S05]  /*6360*/  @P1 BRA `(.L_x_47) ;  /* 0x0000000000041947 */ /* 0x000fea0003800000 */
[----:B------:R-:W-:Y:S01]  /*6370*/  BPT.TRAP 0x1 ;  /* 0x000000040000795c */ /* 0x000fe20000300000 */
.L_x_47:
        /* <DEDUP_REMOVED lines=14> */
.L_x_37:
[----:B------:R-:W-:-:S04]  /*6460*/  ULOP3.LUT UR4, UR47, 0x1, URZ, 0xfc, !UPT ;  /* 0x000000012f047892 */ /* 0x000fc8000f8efc3f */
[----:B------:R-:W-:-:S06]  /*6470*/  UISETP.NE.AND UP0, UPT, UR4, 0x3, UPT ;  /* 0x000000030400788c */ /* 0x000fcc000bf05270 */
[----:B------:R-:W-:-:S13]  /*6480*/  PLOP3.LUT P2, PT, PT, PT, UP0, 0x80, 0x0 ;  /* 0x000000000000781c */ /* 0x000fda0003f4f008 */
[----:B------:R-:W-:Y:S05]  /*6490*/  @!P2 BRA `(.L_x_49) ;  /* 0x000000000004a947 */ /* 0x000fea0003800000 */
[----:B------:R-:W-:Y:S01]  /*64a0*/  BPT.TRAP 0x1 ;  /* 0x000000040000795c */ /* 0x000fe20000300000 */
.L_x_49:
[----:B------:R-:W-:Y:S02]  /*64b0*/  UISETP.GT.U32.AND UP0, UPT, UR47, 0x1, UPT ;  /* 0x000000012f00788c */ /* 0x000fe4000bf04070 */
[----:B------:R-:W-:-:S04]  /*64c0*/  ULEA UR4, UR39, UR45, 0x3 ;  /* 0x0000002d27047291 */ /* 0x000fc8000f8e183f */
[----:B------:R-:W-:Y:S01]  /*64d0*/  UIADD3 UR4, UR4, 0x12460, URZ ;  /* 0x0001246004047890 */ /* 0x000fe2000fffe03f */
[----:B------:R-:W-:-:S03]  /*64e0*/  PLOP3.LUT P2, PT, PT, PT, UP0, 0x80, 0x0 ;  /* 0x000000000000781c */ /* 0x000fc60003f4f008 */
[----:B------:R-:W-:-:S09]  /*64f0*/  UPRMT UR4, URZ, 0x654, UR4 ;  /* 0x000006543f047896 */ /* 0x000fd20008000004 */
[----:B------:R-:W-:Y:S01]  /*6500*/  SYNCS.ARRIVE.TRANS64.RED.A1T0 RZ, [UR4], RZ ;  /* 0x000000ffffff79a7 */ /* 0x000fe20008100404 */
[----:B------:R-:W-:Y:S05]  /*6510*/  @P2 BRA `(.L_x_50) ;  /* 0x0000000000042947 */ /* 0x000fea0003800000 */
[----:B------:R-:W-:Y:S01]  /*6520*/  BPT.TRAP 0x1 ;  /* 0x000000040000795c */ /* 0x000fe20000300000 */
.L_x_50:
[----:B------:R-:W-:Y:S05]  /*6530*/  @!P0 BRA `(.L_x_51) ;  /* 0x0000000000048947 */ /* 0x000fea0003800000 */
[----:B------:R-:W-:Y:S01]  /*6540*/  BPT.TRAP 0x1 ;  /* 0x000000040000795c */ /* 0x000fe20000300000 */
.L_x_51:
[----:B------:R-:W-:-:S04]  /*6550*/  ULEA UR21, UR21, UR45, 0x3 ;  /* 0x0000002d15157291 */ /* 0x000fc8000f8e183f */
[----:B------:R-:W-:-:S04]  /*6560*/  UIADD3 UR21, UR21, 0x12428, URZ ;  /* 0x0001242815157890 */ /* 0x000fc8000fffe03f */
[----:B------:R-:W-:-:S09]  /*6570*/  UPRMT UR21, URZ, 0x654, UR21 ;  /* 0x000006543f157896 */ /* 0x000fd20008000015 */
[----:B------:R-:W-:Y:S01]  /*6580*/  SYNCS.ARRIVE.TRANS64.RED.A1T0 RZ, [UR21], RZ ;  /* 0x000000ffffff79a7 */ /* 0x000fe20008100415 */
[----:B------:R-:W-:Y:S05]  /*6590*/  @P1 BRA `(.L_x_52) ;  /* 0x0000000000041947 */ /* 0x000fea0003800000 */
[----:B------:R-:W-:Y:S01]  /*65a0*/  BPT.TRAP 0x1 ;  /* 0x000000040000795c */ /* 0x000fe20000300000 */
.L_x_52:
[----:B------:R-:W1:Y:S01]  /*65b0*/  SHFL.BFLY PT, R0, R3, 0x1, 0x1f ;  /* 0x0c201f0003007f89 */ /* 0x000e6200000e0000 */
[----:B------:R-:W-:Y:S01]  /*65c0*/  BSSY B0, `(.L_x_53) ;  /* 0x0000023000007945 */ /* 0x000fe20003800000 */
[----:B------:R-:W-:Y:S01]  /*65d0*/  IMAD.MOV.U32 R10, RZ, RZ, 0x3f800000 ;  /* 0x3f800000ff0a7424 */ /* 0x000fe200078e00ff */
[----:B------:R-:W-:Y:S01]  /*65e0*/  MOV R11, 0x7f800000 ;  /* 0x7f800000000b7802 */ /* 0x000fe20000000f00 */
[----:B------:R-:W2:Y:S01]  /*65f0*/  SHFL.BFLY PT, R7, R6, 0x1, 0x1f ;  /* 0x0c201f0006077f89 */ /* 0x000ea200000e0000 */
[----:B-1----:R-:W-:Y:S01]  /*6600*/  FADD R0, R0, R3 ;  /* 0x0000000300007221 */ /* 0x002fe20000000000 */
[----:B--2---:R-:W-:-:S04]  /*6610*/  FADD R15, R7, R6 ;  /* 0x00000006070f7221 */ /* 0x004fc80000000000 */
[----:B------:R-:W1:Y:S01]  /*6620*/  SHFL.BFLY PT, R9, R0, 0x2, 0x1f ;  /* 0x0c401f0000097f89 */ /* 0x000e6200000e0000 */
[----:B------:R-:W-:-:S03]  /*6630*/  IMAD.MOV.U32 R7, RZ, RZ, 0x3f800000 ;  /* 0x3f800000ff077424 */ /* 0x000fc600078e00ff */
[----:B------:R-:W2:Y:S01]  /*6640*/  SHFL.BFLY PT, R20, R15, 0x2, 0x1f ;  /* 0x0c401f000f147f89 */ /* 0x000ea200000e0000 */
[C---:B-1----:R-:W-:Y:S01]  /*6650*/  FSETP.NE.AND P0, PT, R0.reuse, -R9, PT ;  /* 0x800000090000720b */ /* 0x042fe20003f05000 */
[----:B------:R-:W-:Y:S01]  /*6660*/  FADD R3, R0, R9 ;  /* 0x0000000900037221 */ /* 0x000fe20000000000 */
[----:B------:R-:W-:Y:S02]  /*6670*/  IMAD.MOV.U32 R9, RZ, RZ, 0x7f800000 ;  /* 0x7f800000ff097424 */ /* 0x000fe400078e00ff */
[----:B--2---:R-:W-:-:S09]  /*6680*/  FADD R8, R15, R20 ;  /* 0x000000140f087221 */ /* 0x004fd20000000000 */
[----:B------:R-:W-:Y:S05]  /*6690*/  @!P0 BRA `(.L_x_54) ;  /* 0x0000000000548947 */ /* 0x000fea0003800000 */
[----:B------:R-:W-:Y:S01]  /*66a0*/  VIADD R0, R3, 0x1800000 ;  /* 0x0180000003007836 */ /* 0x000fe20000000000 */
[----:B------:R-:W-:Y:S04]  /*66b0*/  BSSY B1, `(.L_x_55) ;  /* 0x000000c000017945 */ /* 0x000fe80003800000 */
[----:B------:R-:W-:-:S04]  /*66c0*/  LOP3.LUT R0, R0, 0x7f800000, RZ, 0xc0, !PT ;  /* 0x7f80000000007812 */ /* 0x000fc800078ec0ff */
[----:B------:R-:W-:-:S13]  /*66d0*/  ISETP.GT.U32.AND P0, PT, R0, 0x1ffffff, PT ;  /* 0x01ffffff0000780c */ /* 0x000fda0003f04070 */
[----:B------:R-:W-:Y:S05]  /*66e0*/  @P0 BRA `(.L_x_56) ;  /* 0x0000000000100947 */ /* 0x000fea0003800000 */
[----:B------:R-:W-:-:S07]  /*66f0*/  MOV R14, 0x6710 ;  /* 0x00006710000e7802 */ /* 0x000fce0000000f00 */
[----:B------:R-:W-:Y:S05]  /*6700*/  CALL.REL.NOINC `($__internal_0_$__cuda_sm20_rcp_rn_f32_slowpath) ;  /* 0x0000003000ac7944 */ /* 0x000fea0003c00000 */
[----:B------:R-:W-:Y:S01]  /*6710*/  IMAD.MOV.U32 R7, RZ, RZ, R0 ;  /* 0x000000ffff077224 */ /* 0x000fe200078e0000 */
[----:B------:R-:W-:Y:S06]  /*6720*/  BRA `(.L_x_57) ;  /* 0x0000000000107947 */ /* 0x000fec0003800000 */
.L_x_56:
[----:B------:R-:W1:Y:S02]  /*6730*/  MUFU.RCP R0, R3 ;  /* 0x0000000300007308 */ /* 0x000e640000001000 */
[----:B-1----:R-:W-:-:S04]  /*6740*/  FFMA R6, R3, R0, -1 ;  /* 0xbf80000003067423 */ /* 0x002fc80000000000 */
[----:B------:R-:W-:-:S04]  /*6750*/  FADD.FTZ R7, -R6, -RZ ;  /* 0x800000ff06077221 */ /* 0x000fc80000010100 */
[----:B------:R-:W-:-:S07]  /*6760*/  FFMA R7, R0, R7, R0 ;  /* 0x0000000700077223 */ /* 0x000fce0000000000 */
.L_x_57:
[----:B------:R-:W-:Y:S05]  /*6770*/  BSYNC B1 ;  /* 0x0000000000017941 */ /* 0x000fea0003800000 */
.L_x_55:
[----:B------:R-:W-:Y:S01]  /*6780*/  FSETP.GEU.AND P0, PT, |R3|, 1.175494350822287508e-38, PT ;  /* 0x008000000300780b */ /* 0x000fe20003f0e200 */
[----:B------:R-:W-:-:S12]  /*6790*/  ULDC UR4, c[0x0][0x600] ;  /* 0x0001800000047ab9 */ /* 0x000fd80000000800 */
[----:B------:R-:W-:-:S04]  /*67a0*/  @!P0 FMUL R3, R3, 16777216 ;  /* 0x4b80000003038820 */ /* 0x000fc80000400000 */
[----:B------:R-:W1:Y:S02]  /*67b0*/  MUFU.LG2 R0, R3 ;  /* 0x0000000300007308 */ /* 0x000e640000000c00 */
[----:B-1----:R-:W-:-:S04]  /*67c0*/  @!P0 FADD R0, R0, -24 ;  /* 0xc1c0000000008421 */ /* 0x002fc80000000000 */
[----:B------:R-:W-:-:S04]  /*67d0*/  FMUL R11, R0, 0.69314718246459960938 ;  /* 0x3f317218000b7820 */ /* 0x000fc80000400000 */
[----:B------:R-:W-:-:S07]  /*67e0*/  FFMA R11, R4, UR4, R11 ;  /* 0x00000004040b7c23 */ /* 0x000fce000800000b */
.L_x_54:
[----:B------:R-:W-:Y:S05]  /*67f0*/  BSYNC B0 ;  /* 0x0000000000007941 */ /* 0x000fea0003800000 */
.L_x_53:
[----:B------:R-:W-:Y:S01]  /*6800*/  FSETP.NE.AND P0, PT, R15, -R20, PT ;  /* 0x800000140f00720b */ /* 0x000fe20003f05000 */
[----:B------:R-:W-:Y:S01]  /*6810*/  ULDC UR4, c[0x0][0x608] ;  /* 0x0001820000047ab9 */ /* 0x000fe20000000800 */
[----:B------:R-:W-:Y:S01]  /*6820*/  BSSY B0, `(.L_x_58) ;  /* 0x0000029000007945 */ /* 0x000fe20003800000 */
[----:B------:R-:W-:-:S04]  /*6830*/  FMUL R7, R7, UR4 ;  /* 0x0000000407077c20 */ /* 0x000fc80008400000 */
        /* <DEDUP_REMOVED lines=16> */
[----:B------:R-:W-:Y:S06]  /*6940*/  @!P0 BRA `(.L_x_59) ;  /* 0x0000000000588947 */ /* 0x000fec0003800000 */
[----:B------:R-:W-:Y:S01]  /*6950*/  VIADD R0, R8, 0x1800000 ;  /* 0x0180000008007836 */ /* 0x000fe20000000000 */
[----:B------:R-:W-:Y:S04]  /*6960*/  BSSY B1, `(.L_x_60) ;  /* 0x000000d000017945 */ /* 0x000fe80003800000 */
[----:B------:R-:W-:-:S04]  /*6970*/  LOP3.LUT R0, R0, 0x7f800000, RZ, 0xc0, !PT ;  /* 0x7f80000000007812 */ /* 0x000fc800078ec0ff */
[----:B------:R-:W-:-:S13]  /*6980*/  ISETP.GT.U32.AND P0, PT, R0, 0x1ffffff, PT ;  /* 0x01ffffff0000780c */ /* 0x000fda0003f04070 */
[----:B------:R-:W-:Y:S05]  /*6990*/  @P0 BRA `(.L_x_61) ;  /* 0x0000000000140947 */ /* 0x000fea0003800000 */
[----:B------:R-:W-:Y:S02]  /*69a0*/  MOV R3, R8 ;  /* 0x0000000800037202 */ /* 0x000fe40000000f00 */
[----:B------:R-:W-:-:S07]  /*69b0*/  MOV R14, 0x69d0 ;  /* 0x000069d0000e7802 */ /* 0x000fce0000000f00 */
[----:B------:R-:W-:Y:S05]  /*69c0*/  CALL.REL.NOINC `($__internal_0_$__cuda_sm20_rcp_rn_f32_slowpath) ;  /* 0x0000002c00fc7944 */ /* 0x000fea0003c00000 */
[----:B------:R-:W-:Y:S01]  /*69d0*/  IMAD.MOV.U32 R10, RZ, RZ, R0 ;  /* 0x000000ffff0a7224 */ /* 0x000fe200078e0000 */
[----:B------:R-:W-:Y:S06]  /*69e0*/  BRA `(.L_x_62) ;  /* 0x0000000000107947 */ /* 0x000fec0003800000 */
.L_x_61:
[----:B------:R-:W1:Y:S02]  /*69f0*/  MUFU.RCP R3, R8 ;  /* 0x0000000800037308 */ /* 0x000e640000001000 */
[----:B-1----:R-:W-:-:S04]  /*6a00*/  FFMA R0, R8, R3, -1 ;  /* 0xbf80000008007423 */ /* 0x002fc80000000003 */
[----:B------:R-:W-:-:S04]  /*6a10*/  FADD.FTZ R0, -R0, -RZ ;  /* 0x800000ff00007221 */ /* 0x000fc80000010100 */
[----:B------:R-:W-:-:S07]  /*6a20*/  FFMA R10, R3, R0, R3 ;  /* 0x00000000030a7223 */ /* 0x000fce0000000003 */
.L_x_62:
[----:B------:R-:W-:Y:S05]  /*6a30*/  BSYNC B1 ;  /* 0x0000000000017941 */ /* 0x000fea0003800000 */
.L_x_60:
[----:B------:R-:W-:Y:S01]  /*6a40*/  FSETP.GEU.AND P0, PT, |R8|, 1.175494350822287508e-38, PT ;  /* 0x008000000800780b */ /* 0x000fe20003f0e200 */
[----:B------:R-:W-:-:S12]  /*6a50*/  ULDC UR4, c[0x0][0x600] ;  /* 0x0001800000047ab9 */ /* 0x000fd80000000800 */
[----:B------:R-:W-:-:S04]  /*6a60*/  @!P0 FMUL R8, R8, 16777216 ;  /* 0x4b80000008088820 */ /* 0x000fc80000400000 */
[----:B------:R-:W1:Y:S02]  /*6a70*/  MUFU.LG2 R0, R8 ;  /* 0x0000000800007308 */ /* 0x000e640000000c00 */
[----:B-1----:R-:W-:-:S04]  /*6a80*/  @!P0 FADD R0, R0, -24 ;  /* 0xc1c0000000008421 */ /* 0x002fc80000000000 */
[----:B------:R-:W-:-:S04]  /*6a90*/  FMUL R0, R0, 0.69314718246459960938 ;  /* 0x3f31721800007820 */ /* 0x000fc80000400000 */
[----:B------:R-:W-:-:S07]  /*6aa0*/  FFMA R9, R5, UR4, R0 ;  /* 0x0000000405097c23 */ /* 0x000fce0008000000 */
.L_x_59:
[----:B------:R-:W-:Y:S05]  /*6ab0*/  BSYNC B0 ;  /* 0x0000000000007941 */ /* 0x000fea0003800000 */
.L_x_58:
[----:B------:R-:W-:Y:S01]  /*6ac0*/  SHF.L.U32 R0, R88, 0x1f, RZ ;  /* 0x0000001f58007819 */ /* 0x000fe200000006ff */
[----:B------:R-:W-:Y:S01]  /*6ad0*/  UISETP.NE.AND UP0, UPT, UR49, 0x1, UPT ;  /* 0x000000013100788c */ /* 0x000fe2000bf05270 */
[----:B------:R-:W-:Y:S01]  /*6ae0*/  LOP3.LUT P0, RZ, R2, 0x3, RZ, 0xc0, !PT ;  /* 0x0000000302ff7812 */ /* 0x000fe2000780c0ff */
[----:B------:R-:W-:Y:S01]  /*6af0*/  UISETP.NE.AND UP1, UPT, UR49, 0x2, UPT ;  /* 0x000000023100788c */ /* 0x000fe2000bf25270 */
[----:B------:R-:W1:Y:S01]  /*6b00*/  SYNCS.PHASECHK.TRANS64.TRYWAIT P1, [UR20+0x8], R0 ;  /* 0x00000800ff0075a7 */ /* 0x000e620008020154 */
[----:B------:R-:W-:Y:S02]  /*6b10*/  ULDC UR4, c[0x0][0x608] ;  /* 0x0001820000047ab9 */ /* 0x000fe40000000800 */
[----:B------:R-:W-:-:S05]  /*6b20*/  FMUL R10, R10, UR4 ;  /* 0x000000040a0a7c20 */ /* 0x000fca0008400000 */
[----:B------:R-:W-:Y:S02]  /*6b30*/  @!UP0 ULOP3.LUT UP2, URZ, UR39, 0x2, URZ, 0xc0, !UPT ;  /* 0x00000002273f8892 */ /* 0x000fe4000f84c03f */
[----:B------:R-:W-:Y:S02]  /*6b40*/  @!UP0 ULOP3.LUT UR39, UR39, 0x1, URZ, 0xc0, !UPT ;  /* 0x0000000127278892 */ /* 0x000fe4000f8ec03f */
[----:B------:R-:W-:Y:S02]  /*6b50*/  @!UP0 USEL UR5, URZ, 0x1, UP2 ;  /* 0x000000013f058887 */ /* 0x000fe40009000000 */
[----:B------:R-:W-:Y:S02]  /*6b60*/  @!UP1 UIADD3 UR6, UR39, 0x1, URZ ;  /* 0x0000000127069890 */ /* 0x000fe4000fffe03f */
[----:B------:R-:W-:Y:S02]  /*6b70*/  @!UP0 ULOP3.LUT UR38, UR38, UR5, URZ, 0x3c, !UPT ;  /* 0x0000000526268292 */ /* 0x000fe4000f8e3c3f */
[----:B------:R-:W-:-:S02]  /*6b80*/  @!UP1 UISETP.GT.U32.AND UP2, UPT, UR6, 0x1, UPT ;  /* 0x000000010600988c */ /* 0x000fc4000bf44070 */
[----:B------:R-:W-:Y:S02]  /*6b90*/  @!UP1 ULOP3.LUT UR39, UR39, 0x1, URZ, 0xc, !UPT ;  /* 0x0000000127279892 */ /* 0x000fe4000f8e0c3f */
[----:B------:R-:W-:-:S04]  /*6ba0*/  @!UP1 USEL UR5, URZ, 0x1, !UP2 ;  /* 0x000000013f059887 */ /* 0x000fc8000d000000 */
[----:B------:R-:W-:Y:S01]  /*6bb0*/  @!UP1 ULOP3.LUT UR38, UR38, UR5, URZ, 0x3c, !UPT ;  /* 0x0000000526269292 */ /* 0x000fe2000f8e3c3f */
[----:B-1----:R-:W-:Y:S11]  /*6bc0*/  @!P1 BRA `(.L_x_63) ;  /* 0x0000002800849947 */ /* 0x002ff60003800000 */
.L_x_128:
[----:B------:R-:W-:Y:S04]  /*6bd0*/  BSSY B0, `(.L_x_64) ;  /* 0x000001b000007945 */ /* 0x000fe80003800000 */
[----:B------:R-:W-:Y:S05]  /*6be0*/  @P0 BRA `(.L_x_65) ;  /* 0x0000000000640947 */ /* 0x000fea0003800000 */
[----:B------:R-:W2:Y:S01]  /*6bf0*/  LDC.64 R6, c[0x0][0x688] ;  /* 0x0001a200ff067b82 */ /* 0x000ea20000000a00 */
[----:B-1----:R-:W-:Y:S01]  /*6c00*/  LOP3.LUT R0, R2, 0x60, RZ, 0xc0, !PT ;  /* 0x0000006002007812 */ /* 0x002fe200078ec0ff */
[----:B------:R-:W-:Y:S01]  /*6c10*/  UIADD3 UR4, -UR40, URZ, URZ ;  /* 0x0000003f28047290 */ /* 0x000fe2000fffe13f */
[----:B------:R-:W-:Y:S01]  /*6c20*/  SHF.R.U32.HI R4, RZ, 0x2, R2 ;  /* 0x00000002ff047819 */ /* 0x000fe20000011602 */
[----:B------:R-:W-:Y:S01]  /*6c30*/  ULDC UR5, c[0x0][0xa10] ;  /* 0x0002840000057ab9 */ /* 0x000fe20000000800 */
[----:B------:R-:W-:Y:S01]  /*6c40*/  SHF.R.U32.HI R0, RZ, 0x5, R0 ;  /* 0x00000005ff007819 */ /* 0x000fe20000011600 */
[----:B------:R-:W-:Y:S01]  /*6c50*/  UIMAD UR4, UR5, UR4, UR41 ;  /* 0x00000004050472a4 */ /* 0x000fe2000f8e0229 */
[----:B------:R-:W-:Y:S01]  /*6c60*/  LOP3.LUT R4, R4, 0x7, RZ, 0xc0, !PT ;  /* 0x0000000704047812 */ /* 0x000fe200078ec0ff */
[----:B------:R-:W-:Y:S02]  /*6c70*/  IMAD.SHL.U32 R3, R19, 0x40, RZ ;  /* 0x0000004013037824 */ /* 0x000fe400078e00ff */
[----:B------:R-:W-:-:S05]  /*6c80*/  IMAD.SHL.U32 R5, R0, 0x10, RZ ;  /* 0x0000001000057824 */ /* 0x000fca00078e00ff */
[----:B------:R-:W-:-:S04]  /*6c90*/  LOP3.LUT R4, R5, 0xfffffff0, R4, 0xe2, !PT ;  /* 0xfffffff005047812 */ /* 0x000fc800078ee204 */
[----:B------:R-:W-:Y:S01]  /*6ca0*/  IADD3 R5, R3, R4, RZ ;  /* 0x0000000403057210 */ /* 0x000fe20007ffe0ff */
[----:B--2---:R-:W-:Y:S01]  /*6cb0*/  IMAD R0, R6, UR4, R3 ;  /* 0x0000000406007c24 */ /* 0x004fe2000f8e0203 */
[----:B------:R-:W-:-:S03]  /*6cc0*/  ULDC UR4, c[0x0][0x288] ;  /* 0x0000a20000047ab9 */ /* 0x000fc60000000800 */
[C---:B------:R-:W-:Y:S01]  /*6cd0*/  VIADD R6, R5.reuse, 0x8 ;  /* 0x0000000805067836 */ /* 0x040fe20000000000 */
[----:B------:R-:W-:Y:S01]  /*6ce0*/  ISETP.GE.U32.AND P0, PT, R5, UR4, PT ;  /* 0x0000000405007c0c */ /* 0x000fe2000bf06070 */
[----:B------:R-:W-:-:S03]  /*6cf0*/  IMAD R3, R7, UR36, R0 ;  /* 0x0000002407037c24 */ /* 0x000fc6000f8e0200 */
[----:B------:R-:W-:Y:S01]  /*6d00*/  ISETP.GE.U32.AND P1, PT, R6, UR4, PT ;  /* 0x0000000406007c0c */ /* 0x000fe2000bf26070 */
[----:B------:R-:W-:Y:S01]  /*6d10*/  ULDC.64 UR4, c[0x0][0x680] ;  /* 0x0001a00000047ab9 */ /* 0x000fe20000000a00 */
[----:B------:R-:W-:-:S04]  /*6d20*/  IADD3 R0, P2, R4, R3, RZ ;  /* 0x0000000304007210 */ /* 0x000fc80007f5e0ff */
[----:B------:R-:W-:Y:S02]  /*6d30*/  LEA.HI.X.SX32 R3, R3, RZ, 0x1, P2 ;  /* 0x000000ff03037211 */ /* 0x000fe400010f0eff */
[----:B------:R-:W-:-:S04]  /*6d40*/  LEA R4, P2, R0, UR4, 0x2 ;  /* 0x0000000400047c11 */ /* 0x000fc8000f8410ff */
[----:B------:R-:W-:-:S05]  /*6d50*/  LEA.HI.X R5, R0, UR5, R3, 0x2, P2 ;  /* 0x0000000500057c11 */ /* 0x000fca00090f1403 */
[----:B------:R2:W-:Y:S04]  /*6d60*/  @!P0 STG.E desc[UR52][R4.64], R11 ;  /* 0x0000000b04008986 */ /* 0x0005e8000c101934 */
[----:B------:R2:W-:Y:S02]  /*6d70*/  @!P1 STG.E desc[UR52][R4.64+0x20], R9 ;  /* 0x0000200904009986 */ /* 0x0005e4000c101934 */
.L_x_65:
[----:B------:R-:W-:Y:S05]  /*6d80*/  BSYNC B0 ;  /* 0x0000000000007941 */ /* 0x000fea0003800000 */
.L_x_64:
[----:B------:R-:W-:Y:S01]  /*6d90*/  ULDC.64 UR4, c[0x0][0x730] ;  /* 0x0001cc0000047ab9 */ /* 0x000fe20000000a00 */
[-C--:B------:R-:W-:Y:S01]  /*6da0*/  FMUL R58, R58, R10.reuse ;  /* 0x0000000a3a3a7220 */ /* 0x080fe20000400000 */
[----:B------:R-:W-:Y:S01]  /*6db0*/  ISETP.NE.U32.AND P0, PT, RZ, UR4, PT ;  /* 0x00000004ff007c0c */ /* 0x000fe2000bf05070 */
[-C--:B------:R-:W-:Y:S01]  /*6dc0*/  FMUL R59, R59, R10.reuse ;  /* 0x0000000a3b3b7220 */ /* 0x080fe20000400000 */
[-C--:B------:R-:W-:Y:S01]  /*6dd0*/  FMUL R62, R62, R10.reuse ;  /* 0x0000000a3e3e7220 */ /* 0x080fe20000400000 */
[-C--:B------:R-:W-:Y:S01]  /*6de0*/  FMUL R63, R63, R10.reuse ;  /* 0x0000000a3f3f7220 */ /* 0x080fe20000400000 */
[----:B------:R-:W-:Y:S01]  /*6df0*/  ISETP.NE.AND.EX P0, PT, RZ, UR5, PT, P0 ;  /* 0x00000005ff007c0c */ /* 0x000fe2000bf05300 */
        /* <DEDUP_REMOVED lines=12> */
[----:B------:R-:W-:Y:S06]  /*6ec0*/  @P0 BRA `(.L_x_66) ;  /* 0x0000000000240947 */ /* 0x000fec0003800000 */
[----:B------:R-:W-:Y:S02]  /*6ed0*/  ULDC.64 UR4, c[0x0][0x728] ;  /* 0x0001ca0000047ab9 */ /* 0x000fe40000000a00 */
[----:B------:R-:W-:-:S04]  /*6ee0*/  ISETP.NE.U32.AND P0, PT, RZ, UR4, PT ;  /* 0x00000004ff007c0c */ /* 0x000fc8000bf05070 */
[----:B------:R-:W-:-:S13]  /*6ef0*/  ISETP.NE.AND.EX P0, PT, RZ, UR5, PT, P0 ;  /* 0x00000005ff007c0c */ /* 0x000fda000bf05300 */
[----:B------:R-:W-:Y:S05]  /*6f00*/  @!P0 BRA `(.L_x_67) ;  /* 0x00000000000c8947 */ /* 0x000fea0003800000 */
[----:B--2---:R-:W2:Y:S02]  /*6f10*/  LDC.64 R4, c[0x0][0x728] ;  /* 0x0001ca00ff047b82 */ /* 0x004ea40000000a00 */
[----:B--2---:R3:W5:Y:S01]  /*6f20*/  LDG.E R23, desc[UR52][R4.64] ;  /* 0x0000003404177981 */ /* 0x004762000c1e1900 */
[----:B------:R-:W-:Y:S05]  /*6f30*/  BRA `(.L_x_66) ;  /* 0x0000000000087947 */ /* 0x000fea0003800000 */
.L_x_67:
[----:B------:R-:W-:Y:S02]  /*6f40*/  ULDC UR4, c[0x0][0x720] ;  /* 0x0001c80000047ab9 */ /* 0x000fe40000000800 */
[----:B------:R-:W-:-:S07]  /*6f50*/  IMAD.U32 R23, RZ, RZ, UR4 ;  /* 0x00000004ff177e24 */ /* 0x000fce000f8e00ff */
.L_x_66:
[----:B-1----:R-:W-:-:S04]  /*6f60*/  MOV R0, RZ ;  /* 0x000000ff00007202 */ /* 0x002fc80000000f00 */
[----:B------:R-:W-:-:S13]  /*6f70*/  LOP3.LUT P0, RZ, R0, 0x1bf, RZ, 0xc0, !PT ;  /* 0x000001bf00ff7812 */ /* 0x000fda000780c0ff */
[----:B------:R-:W-:Y:S05]  /*6f80*/  @!P0 BRA `(.L_x_68) ;  /* 0x0000000000408947 */ /* 0x000fea0003800000 */
[----:B------:R-:W-:Y:S01]  /*6f90*/  MOV R0, 0x0 ;  /* 0x0000000000007802 */ /* 0x000fe20000000f00 */
[----:B------:R-:W-:Y:S01]  /*6fa0*/  ULDC.64 UR4, c[0x4][0x68] ;  /* 0x01001a0000047ab9 */ /* 0x000fe20000000a00 */
[----:B------:R-:W-:Y:S01]  /*6fb0*/  ULDC.64 UR6, c[0x4][0x8] ;  /* 0x0100020000067ab9 */ /* 0x000fe20000000a00 */
[----:B--23--:R-:W-:Y:S01]  /*6fc0*/  IMAD.U32 R4, RZ, RZ, UR4 ;  /* 0x00000004ff047e24 */ /* 0x00cfe2000f8e00ff */
[----:B------:R1:W2:Y:S01]  /*6fd0*/  LDC.64 R14, c[0x4][R0] ;  /* 0x01000000000e7b82 */ /* 0x0002a20000000a00 */
[----:B------:R-:W-:Y:S01]  /*6fe0*/  MOV R5, UR5 ;  /* 0x0000000500057c02 */ /* 0x000fe20008000f00 */
[----:B------:R-:W-:Y:S01]  /*6ff0*/  ULDC.64 UR4, c[0x4][0x70] ;  /* 0x01001c0000047ab9 */ /* 0x000fe20000000a00 */
[----:B------:R-:W-:Y:S01]  /*7000*/  IMAD.U32 R10, RZ, RZ, UR6 ;  /* 0x00000006ff0a7e24 */ /* 0x000fe2000f8e00ff */
[----:B------:R-:W-:Y:S01]  /*7010*/  MOV R11, UR7 ;  /* 0x00000007000b7c02 */ /* 0x000fe20008000f00 */
[----:B------:R-:W-:Y:S02]  /*7020*/  IMAD.U32 R6, RZ, RZ, UR4 ;  /* 0x00000004ff067e24 */ /* 0x000fe4000f8e00ff */
[----:B------:R-:W-:-:S02]  /*7030*/  IMAD.U32 R7, RZ, RZ, UR5 ;  /* 0x00000005ff077e24 */ /* 0x000fc4000f8e00ff */
[----:B------:R-:W-:Y:S02]  /*7040*/  IMAD.MOV.U32 R8, RZ, RZ, 0x70 ;  /* 0x00000070ff087424 */ /* 0x000fe400078e00ff */
[----:B------:R-:W-:Y:S02]  /*7050*/  IMAD.MOV.U32 R12, RZ, RZ, 0x1 ;  /* 0x00000001ff0c7424 */ /* 0x000fe400078e00ff */
[----:B-1----:R-:W-:-:S07]  /*7060*/  IMAD.MOV.U32 R13, RZ, RZ, RZ ;  /* 0x000000ffff0d7224 */ /* 0x002fce00078e00ff */
[----:B------:R-:W-:-:S07]  /*7070*/  LEPC R20, `(.L_x_68) ;  /* 0x000000001014794e */ /* 0x000fce0000000000 */
[----:B--2--5:R-:W-:Y:S05]  /*7080*/  CALL.ABS.NOINC R14 ;  /* 0x000000000e007343 */ /* 0x024fea0003c00000 */
.L_x_68:
[----:B------:R-:W-:Y:S01]  /*7090*/  MOV R24, UR45 ;  /* 0x0000002d00187c02 */ /* 0x000fe20008000f00 */
[----:B------:R-:W-:-:S04]  /*70a0*/  IMAD.U32 R3, RZ, RZ, UR49 ;  /* 0x00000031ff037e24 */ /* 0x000fc8000f8e00ff */
[----:B------:R-:W-:-:S04]  /*70b0*/  IMAD R24, R3, 0x2200, R24 ;  /* 0x0000220003187824 */ /* 0x000fc800078e0218 */
[----:B------:R-:W-:-:S05]  /*70c0*/  VIADD R25, R24, 0xbe00 ;  /* 0x0000be0018197836 */ /* 0x000fca0000000000 */
        /* <DEDUP_REMOVED lines=18> */
.L_x_69:
[C---:B------:R-:W-:Y:S01]  /*71f0*/  SHF.L.U32 R0, R2.reuse, 0x4, RZ ;  /* 0x0000000402007819 */ /* 0x040fe200000006ff */
[----:B------:R-:W-:Y:S01]  /*7200*/  IMAD.SHL.U32 R3, R2, 0x20, RZ ;  /* 0x0000002002037824 */ /* 0x000fe200078e00ff */
[----:B--23--:R-:W-:Y:S01]  /*7210*/  SHF.R.U32.HI R5, RZ, 0x1, R2 ;  /* 0x00000001ff057819 */ /* 0x00cfe20000011602 */
[----:B------:R-:W-:Y:S01]  /*7220*/  ULDC.64 UR4, c[0x0][0x730] ;  /* 0x0001cc0000047ab9 */ /* 0x000fe20000000a00 */
[----:B------:R-:W-:Y:S02]  /*7230*/  LOP3.LUT R0, R0, 0x600, RZ, 0xc0, !PT ;  /* 0x0000060000007812 */ /* 0x000fe400078ec0ff */
[----:B------:R-:W-:Y:S02]  /*7240*/  LOP3.LUT R4, R3, 0xc0, RZ, 0xc0, !PT ;  /* 0x000000c003047812 */ /* 0x000fe400078ec0ff */
[--C-:B------:R-:W-:Y:S02]  /*7250*/  LOP3.LUT R0, R0, 0x20, R3.reuse, 0xf8, !PT ;  /* 0x0000002000007812 */ /* 0x100fe400078ef803 */
[----:B------:R-:W-:Y:S01]  /*7260*/  ISETP.NE.U32.AND P0, PT, RZ, UR4, PT ;  /* 0x00000004ff007c0c */ /* 0x000fe2000bf05070 */
[----:B------:R-:W-:Y:S01]  /*7270*/  ULDC UR4, c[0x0][0x720] ;  /* 0x0001c80000047ab9 */ /* 0x000fe20000000800 */
[----:B------:R-:W-:-:S02]  /*7280*/  LOP3.LUT R3, R0, 0x100, R3, 0xf8, !PT ;  /* 0x0000010000037812 */ /* 0x000fc400078ef803 */
[----:B------:R-:W-:Y:S02]  /*7290*/  LOP3.LUT R0, R2, 0x7f, RZ, 0xc0, !PT ;  /* 0x0000007f02007812 */ /* 0x000fe400078ec0ff */
[----:B------:R-:W-:Y:S01]  /*72a0*/  LOP3.LUT R4, R4, 0x8, R5, 0xf8, !PT ;  /* 0x0000000804047812 */ /* 0x000fe200078ef805 */
[----:B------:R-:W-:Y:S01]  /*72b0*/  IMAD.SHL.U32 R5, R2, 0x4, RZ ;  /* 0x0000000402057824 */ /* 0x000fe200078e00ff */
[----:B------:R-:W-:Y:S01]  /*72c0*/  ISETP.NE.AND.EX P0, PT, RZ, UR5, PT, P0 ;  /* 0x00000005ff007c0c */ /* 0x000fe2000bf05300 */
[----:B------:R-:W-:-:S03]  /*72d0*/  VIADD R0, R0, 0x1f ;  /* 0x0000001f00007836 */ /* 0x000fc60000000000 */
[----:B------:R-:W-:Y:S02]  /*72e0*/  LOP3.LUT R4, R4, 0x18, R5, 0x78, !PT ;  /* 0x0000001804047812 */ /* 0x000fe400078e7805 */
[----:B-----5:R-:W-:Y:S02]  /*72f0*/  FSEL R43, R23, UR4, !P0 ;  /* 0x00000004172b7c08 */ /* 0x020fe4000c000000 */
[----:B------:R-:W-:Y:S02]  /*7300*/  ISETP.GT.U32.AND P1, PT, R0, 0x3e, PT ;  /* 0x0000003e0000780c */ /* 0x000fe40003f24070 */
[----:B------:R-:W-:Y:S01]  /*7310*/  LOP3.LUT R26, R3, R4, RZ, 0xfc, !PT ;  /* 0x00000004031a7212 */ /* 0x000fe200078efcff */
        /* <DEDUP_REMOVED lines=16> */
[----:B------:R-:W-:Y:S01]  /*7420*/  F2FP.BF16.F32.PACK_AB R44, R3, R0 ;  /* 0x00000000032c723e */ /* 0x000fe200000010ff */
[----:B------:R-:W-:Y:S01]  /*7430*/  IMAD R25, R26, 0x2, R25 ;  /* 0x000000021a197824 */ /* 0x000fe200078e0219 */
[----:B------:R-:W-:Y:S01]  /*7440*/  LOP3.LUT P0, RZ, R2, 0x4, RZ, 0xc0, !PT ;  /* 0x0000000402ff7812 */ /* 0x000fe2000780c0ff */
[-C--:B------:R-:W-:Y:S01]  /*7450*/  FMUL R27, R27, R43.reuse ;  /* 0x0000002b1b1b7220 */ /* 0x080fe20000400000 */
[----:B------:R-:W-:Y:S01]  /*7460*/  MOV R0, 0x20 ;  /* 0x0000002000007802 */ /* 0x000fe20000000f00 */
[-C--:B------:R-:W-:Y:S01]  /*7470*/  FMUL R28, R28, R43.reuse ;  /* 0x0000002b1c1c7220 */ /* 0x080fe20000400000 */
[----:B------:R-:W-:Y:S01]  /*7480*/  F2FP.BF16.F32.PACK_AB R45, R5, R4 ;  /* 0x00000004052d723e */ /* 0x000fe200000010ff */
[-C--:B------:R-:W-:Y:S01]  /*7490*/  FMUL R29, R29, R43.reuse ;  /* 0x0000002b1d1d7220 */ /* 0x080fe20000400000 */
        /* <DEDUP_REMOVED lines=15> */
[----:B------:R-:W-:Y:S01]  /*7590*/  IMAD R26, R26, 0x2, R24 ;  /* 0x000000021a1a7824 */ /* 0x000fe200078e0218 */
[----:B------:R-:W-:-:S02]  /*75a0*/  F2FP.BF16.F32.PACK_AB R4, R11, R10 ;  /* 0x0000000a0b04723e */ /* 0x000fc400000010ff */
[----:B------:R-:W-:Y:S02]  /*75b0*/  F2FP.BF16.F32.PACK_AB R5, R13, R12 ;  /* 0x0000000c0d05723e */ /* 0x000fe400000010ff */
[----:B------:R-:W-:Y:S02]  /*75c0*/  F2FP.BF16.F32.PACK_AB R6, R15, R14 ;  /* 0x0000000e0f06723e */ /* 0x000fe400000010ff */
[----:B------:R-:W-:Y:S02]  /*75d0*/  F2FP.BF16.F32.PACK_AB R7, R21, R20 ;  /* 0x000000141507723e */ /* 0x000fe400000010ff */
[----:B------:R-:W-:Y:S01]  /*75e0*/  SEL R0, R0, 0xffffffe0, !P0 ;  /* 0xffffffe000007807 */ /* 0x000fe20004000000 */
[----:B------:R-:W-:Y:S06]  /*75f0*/  @P1 BRA `(.L_x_70) ;  /* 0x0000000000041947 */ /* 0x000fec0003800000 */
[----:B------:R-:W-:-:S04]  /*7600*/  DEPBAR.LE SB0, 0x1 ;  /* 0x000080400000791a */ /* 0x000fc80000000000 */
.L_x_70:
[----:B------:R-:W-:Y:S05]  /*7610*/  WARPSYNC.ALL ;  /* 0x0000000000007948 */ /* 0x000fea0003800000 */
[----:B------:R-:W-:Y:S01]  /*7620*/  BAR.SYNC.DEFER_BLOCKING 0x1, 0x80 ;  /* 0x0042000000007b1d */ /* 0x000fe20000010000 */
[----:B------:R-:W-:Y:S01]  /*7630*/  IMAD.IADD R3, R25, 0x1, R0 ;  /* 0x0000000119037824 */ /* 0x000fe200078e0200 */
[----:B------:R-:W-:Y:S02]  /*7640*/  F2FP.BF16.F32.PACK_AB R29, R29, R30 ;  /* 0x0000001e1d1d723e */ /* 0x000fe400000010ff */
[----:B------:R-:W-:Y:S02]  /*7650*/  F2FP.BF16.F32.PACK_AB R37, R37, R38 ;  /* 0x000000262525723e */ /* 0x000fe400000010ff */
[----:B------:R-:W-:Y:S01]  /*7660*/  BSSY B0, `(.L_x_71) ;  /* 0x000001f000007945 */ /* 0x000fe20003800000 */
[----:B------:R-:W-:-:S02]  /*7670*/  F2FP.BF16.F32.PACK_AB R30, R31, R32 ;  /* 0x000000201f1e723e */ /* 0x000fc400000010ff */
[----:B------:R-:W-:Y:S02]  /*7680*/  F2FP.BF16.F32.PACK_AB R38, R39, R40 ;  /* 0x000000282726723e */ /* 0x000fe400000010ff */
[----:B------:R-:W-:Y:S02]  /*7690*/  F2FP.BF16.F32.PACK_AB R28, R27, R28 ;  /* 0x0000001c1b1c723e */ /* 0x000fe400000010ff */
[----:B------:R-:W-:Y:S02]  /*76a0*/  F2FP.BF16.F32.PACK_AB R31, R33, R34 ;  /* 0x00000022211f723e */ /* 0x000fe400000010ff */
[----:B------:R-:W-:Y:S02]  /*76b0*/  F2FP.BF16.F32.PACK_AB R36, R35, R36 ;  /* 0x000000242324723e */ /* 0x000fe400000010ff */
[----:B------:R-:W-:Y:S02]  /*76c0*/  F2FP.BF16.F32.PACK_AB R39, R41, R42 ;  /* 0x0000002a2927723e */ /* 0x000fe400000010ff */
[----:B------:R-:W-:Y:S01]  /*76d0*/  IADD3 R0, R0, 0x1000, R25 ;  /* 0x0000100000007810 */ /* 0x000fe20007ffe019 */
[----:B------:R1:W-:Y:S04]  /*76e0*/  STSM.16.M88.4 [R26+0xbe00], R44 ;  /* 0x00be002c1a007844 */ /* 0x0003e80000000200 */
[----:B------:R1:W-:Y:S01]  /*76f0*/  STSM.16.M88.4 [R3], R4 ;  /* 0x0000000403007844 */ /* 0x0003e20000000200 */
[----:B------:R-:W-:Y:S01]  /*7700*/  @!PT LDS RZ, [RZ] ;  /* 0x00000000fffff984 */ /* 0x000fe20000000800 */
[----:B------:R-:W-:Y:S01]  /*7710*/  @!PT LDS RZ, [RZ] ;  /* 0x00000000fffff984 */ /* 0x000fe20000000800 */
[----:B------:R-:W-:Y:S01]  /*7720*/  @!PT LDS RZ, [RZ] ;  /* 0x00000000fffff984 */ /* 0x000fe20000000800 */
[----:B------:R-:W-:Y:S01]  /*7730*/  @!PT LDS RZ, [RZ] ;  /* 0x00000000fffff984 */ /* 0x000fe20000000800 */
[----:B------:R2:W-:Y:S06]  /*7740*/  MEMBAR.ALL.CTA ;  /* 0x0000000000007992 */ /* 0x0005ec0000008000 */
[----:B--2---:R-:W2:Y:S02]  /*7750*/  FENCE.VIEW.ASYNC.S ;  /* 0x00000000000073c6 */ /* 0x004ea40000000000 */
[----:B--2---:R-:W-:Y:S06]  /*7760*/  BAR.SYNC.DEFER_BLOCKING 0x1, 0x80 ;  /* 0x0042000000007b1d */ /* 0x004fec0000010000 */
[----:B------:R-:W-:Y:S05]  /*7770*/  @P1 BRA `(.L_x_72) ;  /* 0x0000000000341947 */ /* 0x000fea0003800000 */
[----:B------:R-:W-:Y:S01]  /*7780*/  R2UR UR34, R19 ;  /* 0x00000000132272ca */ /* 0x000fe200000e0000 */
[----:B------:R-:W-:Y:S01]  /*7790*/  UIADD3 UR35, -UR40, URZ, URZ ;  /* 0x0000003f28237290 */ /* 0x000fe2000fffe13f */
[----:B------:R-:W-:Y:S01]  /*77a0*/  R2UR UR32, R24 ;  /* 0x00000000182072ca */ /* 0x000fe200000e0000 */
[----:B------:R-:W-:Y:S01]  /*77b0*/  UIADD3 UR6, UP0, UR50, 0x670, URZ ;  /* 0x0000067032067890 */ /* 0x000fe2000ff1e03f */
[----:B------:R-:W-:Y:S01]  /*77c0*/  ULDC UR4, c[0x0][0xa10] ;  /* 0x0002840000047ab9 */ /* 0x000fe20000000800 */
[----:B------:R-:W-:Y:S01]  /*77d0*/  UMOV UR33, URZ ;  /* 0x0000003f00217c82 */ /* 0x000fe20008000000 */
[----:B------:R-:W-:Y:S02]  /*77e0*/  UIMAD UR35, UR4, UR35, UR41 ;  /* 0x00000023042372a4 */ /* 0x000fe4000f8e0229 */
[----:B------:R-:W-:-:S05]  /*77f0*/  UIADD3.X UR7, URZ, UR51, URZ, UP0, !UPT ;  /* 0x000000333f077290 */ /* 0x000fca00087fe43f */
[----:B------:R-:W-:Y:S02]  /*7800*/  USHF.L.U32 UR34, UR34, 0x6, URZ ;  /* 0x0000000622227899 */ /* 0x000fe4000800063f */
[----:B------:R-:W-:-:S09]  /*7810*/  UIADD3 UR32, UR32, 0xbe00, URZ ;  /* 0x0000be0020207890 */ /* 0x000fd2000fffe03f */
[----:B------:R2:W-:Y:S01]  /*7820*/  UTMASTG.4D [UR32], [UR6] ;  /* 0x00000020060073b5 */ /* 0x0005e20008018000 */
[----:B------:R0:W-:Y:S01]  /*7830*/  UTMACMDFLUSH ;  /* 0x00000000000079b7 */ /* 0x0001e20000000000 */
[----:B--2---:R-:W-:-:S04]  /*7840*/  DEPBAR.LE SB0, 0x1 ;  /* 0x000080400000791a */ /* 0x004fc80000000000 */
.L_x_72:
[----:B------:R-:W-:Y:S05]  /*7850*/  BSYNC B0 ;  /* 0x0000000000007941 */ /* 0x000fea0003800000 */
.L_x_71:
[----:B------:R-:W-:Y:S06]  /*7860*/  BAR.SYNC.DEFER_BLOCKING 0x1, 0x80 ;  /* 0x0042000000007b1d */ /* 0x000fec0000010000 */
[----:B------:R-:W-:Y:S01]  /*7870*/  BSSY B0, `(.L_x_73) ;  /* 0x0000017000007945 */ /* 0x000fe20003800000 */
[----:B------:R2:W-:Y:S04]  /*7880*/  STSM.16.M88.4 [R25+0x1000], R28 ;  /* 0x0010001c19007844 */ /* 0x0005e80000000200 */
[----:B------:R2:W-:Y:S01]  /*7890*/  STSM.16.M88.4 [R0], R36 ;  /* 0x0000002400007844 */ /* 0x0005e20000000200 */
[----:B------:R-:W-:Y:S01]  /*78a0*/  @!PT LDS RZ, [RZ] ;  /* 0x00000000fffff984 */ /* 0x000fe20000000800 */
[----:B------:R-:W-:Y:S01]  /*78b0*/  @!PT LDS RZ, [RZ] ;  /* 0x00000000fffff984 */ /* 0x000fe20000000800 */
[----:B------:R-:W-:Y:S01]  /*78c0*/  @!PT LDS RZ, [RZ] ;  /* 0x00000000fffff984 */ /* 0x000fe20000000800 */
[----:B------:R-:W-:Y:S01]  /*78d0*/  @!PT LDS RZ, [RZ] ;  /* 0x00000000fffff984 */ /* 0x000fe20000000800 */
[----:B------:R3:W-:Y:S06]  /*78e0*/  MEMBAR.ALL.CTA ;  /* 0x0000000000007992 */ /* 0x0007ec0000008000 */
[----:B---3--:R-:W3:Y:S02]  /*78f0*/  FENCE.VIEW.ASYNC.S ;  /* 0x00000000000073c6 */ /* 0x008ee40000000000 */
[----:B---3--:R-:W-:Y:S06]  /*7900*/  BAR.SYNC.DEFER_BLOCKING 0x1, 0x80 ;  /* 0x0042000000007b1d */ /* 0x008fec0000010000 */
[----:B------:R-:W-:Y:S05]  /*7910*/  @P1 BRA `(.L_x_74) ;  /* 0x0000000000301947 */ /* 0x000fea0003800000 */
[----:B------:R-:W-:Y:S01]  /*7920*/  R2UR UR34, R19 ;  /* 0x00000000132272ca */ /* 0x000fe200000e0000 */
[----:B------:R-:W-:Y:S01]  /*7930*/  UIADD3 UR35, -UR40, URZ, URZ ;  /* 0x0000003f28237290 */ /* 0x000fe2000fffe13f */
[----:B------:R-:W-:Y:S01]  /*7940*/  R2UR UR32, R24 ;  /* 0x00000000182072ca */ /* 0x000fe200000e0000 */
[----:B------:R-:W-:Y:S01]  /*7950*/  UIADD3 UR6, UP0, UR50, 0x670, URZ ;  /* 0x0000067032067890 */ /* 0x000fe2000ff1e03f */
[----:B------:R-:W-:Y:S01]  /*7960*/  ULDC UR4, c[0x0][0xa10] ;  /* 0x0002840000047ab9 */ /* 0x000fe20000000800 */
[----:B------:R-:W-:Y:S01]  /*7970*/  UMOV UR33, 0x20 ;  /* 0x0000002000217882 */ /* 0x000fe20000000000 */
[----:B------:R-:W-:Y:S02]  /*7980*/  UIMAD UR35, UR4, UR35, UR41 ;  /* 0x00000023042372a4 */ /* 0x000fe4000f8e0229 */
[----:B------:R-:W-:-:S05]  /*7990*/  UIADD3.X UR7, URZ, UR51, URZ, UP0, !UPT ;  /* 0x000000333f077290 */ /* 0x000fca00087fe43f */
[----:B------:R-:W-:Y:S02]  /*79a0*/  USHF.L.U32 UR34, UR34, 0x6, URZ ;  /* 0x0000000622227899 */ /* 0x000fe4000800063f */
[----:B------:R-:W-:-:S09]  /*79b0*/  UIADD3 UR32, UR32, 0xce00, URZ ;  /* 0x0000ce0020207890 */ /* 0x000fd2000fffe03f */
[----:B------:R3:W-:Y:S02]  /*79c0*/  UTMASTG.4D [UR32], [UR6] ;  /* 0x00000020060073b5 */ /* 0x0007e40008018000 */
[----:B---3--:R0:W-:Y:S02]  /*79d0*/  UTMACMDFLUSH ;  /* 0x00000000000079b7 */ /* 0x0081e40000000000 */
.L_x_74:
[----:B------:R-:W-:Y:S05]  /*79e0*/  BSYNC B0 ;  /* 0x0000000000007941 */ /* 0x000fea0003800000 */
.L_x_73:
[----:B------:R-:W-:Y:S01]  /*79f0*/  ULEA UR4, UR49, 0xfffffff8, 0x3 ;  /* 0xfffffff831047891 */ /* 0x000fe2000f8e183f */
[----:B------:R-:W-:-:S04]  /*7a00*/  DEPBAR.LE SB0, 0x0 ;  /* 0x000080000000791a */ /* 0x000fc80000000000 */
[----:B------:R-:W-:Y:S01]  /*7a10*/  ULOP3.LUT UR4, UR4, 0x8, URZ, 0xc0, !UPT ;  /* 0x0000000804047892 */ /* 0x000fe2000f8ec03f */
[----:B------:R-:W-:-:S03]  /*7a20*/  LOP3.LUT R88, R88, 0x1, RZ, 0x3c, !PT ;  /* 0x0000000158587812 */ /* 0x000fc600078e3cff */
[----:B------:R-:W-:-:S06]  /*7a30*/  ULOP3.LUT UR4, UR4, 0x18, URZ, 0x3c, !UPT ;  /* 0x0000001804047892 */ /* 0x000fcc000f8e3c3f */
[----:B--2---:R-:W-:Y:S01]  /*7a40*/  MOV R0, UR4 ;  /* 0x0000000400007c02 */ /* 0x004fe20008000f00 */
[----:B------:R-:W-:Y:S02]  /*7a50*/  ULDC UR4, c[0x0][0xc] ;  /* 0x0000030000047ab9 */ /* 0x000fe40000000800 */
[----:B------:R-:W-:Y:S01]  /*7a60*/  VIADD R17, R17, UR4 ;  /* 0x0000000411117c36 */ /* 0x000fe20008000000 */
[----:B------:R-:W-:Y:S01]  /*7a70*/  ULDC UR4, c[0x0][0xa00] ;  /* 0x0002800000047ab9 */ /* 0x000fe20000000800 */
[----:B------:R2:W-:Y:S03]  /*7a80*/  SYNCS.ARRIVE.TRANS64.A1T0 RZ, [R0+UR45+0x12490], RZ ;  /* 0x012490ff00ff79a7 */ /* 0x0005e6000810002d */
[----:B------:R-:W-:-:S13]  /*7a90*/  ISETP.GE.AND P0, PT, R17, UR4, PT ;  /* 0x0000000411007c0c */ /* 0x000fda000bf06270 */
[----:B--2---:R-:W-:Y:S05]  /*7aa0*/  @!P0 BRA `(.L_x_75) ;  /* 0xffffff9000c48947 */ /* 0x004fea000383ffff */
[----:B------:R-:W-:Y:S05]  /*7ab0*/  EXIT ;  /* 0x000000000000794d */ /* 0x000fea0003800000 */
.L_x_6:
[----:B------:R-:W-:-:S08]  /*7ac0*/  NOP ;  /* 0x0000000000007918 */ /* 0x000fd00000000000 */
[----:B------:R-:W2:-:S00]  /*7ad0*/  USETMAXREG.DEALLOC.CTAPOOL 0x18 ;  /* 0x00000018000079c8 */ /* 0x000e8000080e0500 */
[----:B------:R-:W-:-:S13]  /*7ae0*/  PLOP3.LUT P3, PT, PT, PT, UP0, 0x80, 0x0 ;  /* 0x000000000000781c */ /* 0x000fda0003f6f008 */
[----:B--2---:R-:W-:Y:S05]  /*7af0*/  @!P3 BRA `(.L_x_76) ;  /* 0x00000008003cb947 */ /* 0x004fea0003800000 */
[----:B------:R-:W-:-:S13]  /*7b00*/  PLOP3.LUT P2, PT, PT, PT, UP1, 0x80, 0x0 ;  /* 0x000000000000781c */ /* 0x000fda0003f4f018 */
[----:B-1----:R-:W-:Y:S05]  /*7b10*/  @P2 EXIT ;  /* 0x000000000000294d */ /* 0x002fea0003800000 */
[----:B------:R-:W-:Y:S02]  /*7b20*/  ULDC UR4, c[0x0][0xa00] ;  /* 0x0002800000047ab9 */ /* 0x000fe40000000800 */
[----:B------:R-:W-:-:S13]  /*7b30*/  ISETP.GE.AND P2, PT, R17, UR4, PT ;  /* 0x0000000411007c0c */ /* 0x000fda000bf46270 */
[----:B------:R-:W-:Y:S05]  /*7b40*/  @P2 EXIT ;  /* 0x000000000000294d */ /* 0x000fea0003800000 */
[----:B------:R-:W-:Y:S01]  /*7b50*/  LOP3.LUT P2, RZ, R2, 0x1f, RZ, 0xc0, !PT ;  /* 0x0000001f02ff7812 */ /* 0x000fe2000784c0ff */
[----:B------:R-:W-:Y:S01]  /*7b60*/  BSSY B0, `(.L_x_77) ;  /* 0x0000087000007945 */ /* 0x000fe20003800000 */
[----:B------:R-:W-:Y:S01]  /*7b70*/  IMAD.MOV.U32 R4, RZ, RZ, 0x1 ;  /* 0x00000001ff047424 */ /* 0x000fe200078e00ff */
[----:B------:R-:W-:Y:S01]  /*7b80*/  MOV R5, 0x1 ;  /* 0x0000000100057802 */ /* 0x000fe20000000f00 */
[----:B------:R-:W-:Y:S01]  /*7b90*/  IMAD.MOV.U32 R0, RZ, RZ, RZ ;  /* 0x000000ffff007224 */ /* 0x000fe200078e00ff */
[----:B------:R-:W-:Y:S01]  /*7ba0*/  PLOP3.LUT P0, PT, P2, P0, PT, 0x2a, 0x0 ;  /* 0x000000000000781c */ /* 0x000fe20001700572 */
[----:B------:R-:W-:Y:S01]  /*7bb0*/  ULOP3.LUT UR6, UR47, 0x2, URZ, 0xfc, !UPT ;  /* 0x000000022f067892 */ /* 0x000fe2000f8efc3f */
[----:B------:R-:W-:Y:S01]  /*7bc0*/  ULDC UR7, c[0x0][0xc] ;  /* 0x0000030000077ab9 */ /* 0x000fe20000000800 */
[----:B------:R-:W-:Y:S01]  /*7bd0*/  ULDC.64 UR14, c[0x0][0x198] ;  /* 0x00006600000e7ab9 */ /* 0x000fe20000000a00 */
[----:B------:R-:W-:-:S09]  /*7be0*/  ULDC UR18, c[0x0][0xa00] ;  /* 0x0002800000127ab9 */ /* 0x000fd20000000800 */
.L_x_92:
[----:B------:R-:W1:Y:S01]  /*7bf0*/  LDC R6, c[0x0][0xa04] ;  /* 0x00028100ff067b82 */ /* 0x000e620000000800 */
[----:B------:R-:W-:Y:S01]  /*7c00*/  IMAD.MOV.U32 R7, RZ, RZ, R17 ;  /* 0x000000ffff077224 */ /* 0x000fe200078e0011 */
[----:B------:R-:W-:-:S06]  /*7c10*/  UMOV UR4, 0xffffffff ;  /* 0xffffffff00047882 */ /* 0x000fcc0000000000 */
[----:B------:R-:W2:Y:S08]  /*7c20*/  LDC R10, c[0x0][0xa10] ;  /* 0x00028400ff0a7b82 */ /* 0x000eb00000000800 */
[----:B------:R-:W3:Y:S01]  /*7c30*/  LDC R13, c[0x0][0xa1c] ;  /* 0x00028700ff0d7b82 */ /* 0x000ee20000000800 */
[----:B-1----:R-:W-:Y:S02]  /*7c40*/  ISETP.NE.AND P2, PT, R6, 0x1, PT ;  /* 0x000000010600780c */ /* 0x002fe40003f45270 */
[----:B--2---:R-:W-:-:S11]  /*7c50*/  ISETP.NE.AND P3, PT, R10, 0x1, PT ;  /* 0x000000010a00780c */ /* 0x004fd60003f65270 */
[----:B------:R-:W1:Y:S01]  /*7c60*/  @P2 LDC.64 R8, c[0x0][0xa08] ;  /* 0x00028200ff082b82 */ /* 0x000e620000000a00 */
[----:B---3--:R-:W-:-:S07]  /*7c70*/  ISETP.NE.AND P4, PT, R13, 0x1, PT ;  /* 0x000000010d00780c */ /* 0x008fce0003f85270 */
[----:B------:R-:W2:Y:S08]  /*7c80*/  @P3 LDC R12, c[0x0][0xa14] ;  /* 0x00028500ff0c3b82 */ /* 0x000eb00000000800 */
[----:B------:R-:W3:Y:S08]  /*7c90*/  @P3 LDC R11, c[0x0][0xa18] ;  /* 0x00028600ff0b3b82 */ /* 0x000ef00000000800 */
[----:B------:R-:W4:Y:S01]  /*7ca0*/  @P4 LDC.64 R2, c[0x0][0xa20] ;  /* 0x00028800ff024b82 */ /* 0x000f220000000a00 */
[----:B-1----:R-:W-:-:S05]  /*7cb0*/  @P2 IMAD.HI.U32 R8, R17, R8, RZ ;  /* 0x0000000811082227 */ /* 0x002fca00078e00ff */
[----:B------:R-:W-:-:S05]  /*7cc0*/  @P2 SHF.R.U32.HI R7, RZ, R9, R8 ;  /* 0x00000009ff072219 */ /* 0x000fca0000011608 */
[----:B--2---:R-:W-:-:S04]  /*7cd0*/  @P3 IMAD.HI.U32 R8, R7, R12, RZ ;  /* 0x0000000c07083227 */ /* 0x004fc800078e00ff */
[----:B------:R-:W-:Y:S01]  /*7ce0*/  IMAD.MOV.U32 R9, RZ, RZ, R7 ;  /* 0x000000ffff097224 */ /* 0x000fe200078e0007 */
[----:B---3--:R-:W-:-:S05]  /*7cf0*/  @P3 SHF.R.U32.HI R9, RZ, R11, R8 ;  /* 0x0000000bff093219 */ /* 0x008fca0000011608 */
[----:B----4-:R-:W-:-:S04]  /*7d00*/  @P4 IMAD.HI.U32 R8, R9, R2, RZ ;  /* 0x0000000209084227 */ /* 0x010fc800078e00ff */
[--C-:B------:R-:W-:Y:S01]  /*7d10*/  IMAD.MOV.U32 R2, RZ, RZ, R9.reuse ;  /* 0x000000ffff027224 */ /* 0x100fe200078e0009 */
[----:B------:R-:W-:Y:S01]  /*7d20*/  @P4 SHF.R.U32.HI R2, RZ, R3, R8 ;  /* 0x00000003ff024219 */ /* 0x000fe20000011608 */
[----:B------:R-:W-:-:S03]  /*7d30*/  IMAD.MOV R3, RZ, RZ, -R9 ;  /* 0x000000ffff037224 */ /* 0x000fc600078e0a09 */
[----:B------:R-:W-:Y:S01]  /*7d40*/  IADD3 R2, -R2, RZ, RZ ;  /* 0x000000ff02027210 */ /* 0x000fe20007ffe1ff */
[----:B------:R-:W-:-:S04]  /*7d50*/  IMAD R10, R10, R3, R7 ;  /* 0x000000030a0a7224 */ /* 0x000fc800078e0207 */
[----:B------:R-:W-:Y:S01]  /*7d60*/  IMAD R2, R13, R2, R9 ;  /* 0x000000020d027224 */ /* 0x000fe200078e0209 */
[----:B------:R-:W-:Y:S06]  /*7d70*/  BRA.DIV UR4, `(.L_x_78) ;  /* 0x0000001a04307947 */ /* 0x000fec000b800000 */
[----:B------:R-:W-:-:S13]  /*7d80*/  ELECT P6, URZ, PT ;  /* 0x00000000003f782f */ /* 0x000fda00038c0000 */
.L_x_131:
[----:B------:R-:W-:Y:S01]  /*7d90*/  IMAD.MOV R3, RZ, RZ, -R7 ;  /* 0x000000ffff037224 */ /* 0x000fe200078e0a07 */
[----:B------:R-:W-:Y:S03]  /*7da0*/  BSSY B1, `(.L_x_79) ;  /* 0x000002a000017945 */ /* 0x000fe60003800000 */
[----:B------:R-:W-:Y:S01]  /*7db0*/  IMAD R3, R6, R3, R17 ;  /* 0x0000000306037224 */ /* 0x000fe200078e0211 */
[----:B------:R-:W-:-:S03]  /*7dc0*/  MOV R6, RZ ;  /* 0x000000ff00067202 */ /* 0x000fc60000000f00 */
[----:B------:R-:W-:Y:S01]  /*7dd0*/  IMAD.SHL.U32 R3, R3, 0x80, RZ ;  /* 0x0000008003037824 */ /* 0x000fe200078e00ff */
[----:B------:R-:W-:Y:S06]  /*7de0*/  @!P6 BRA `(.L_x_80) ;  /* 0x000000000094e947 */ /* 0x000fec0003800000 */
[----:B------:R-:W1:Y:S01]  /*7df0*/  S2R R7, SR_CgaCtaId ;  /* 0x0000000000077919 */ /* 0x000e620000008800 */
[----:B------:R-:W-:-:S04]  /*7e00*/  MOV R6, 0x400 ;  /* 0x0000040000067802 */ /* 0x000fc80000000f00 */
[----:B-1----:R-:W-:Y:S02]  /*7e10*/  LEA R9, R7, R6, 0x18 ;  /* 0x0000000607097211 */ /* 0x002fe400078ec0ff */
[----:B------:R-:W-:-:S03]  /*7e20*/  SHF.L.U32 R6, R5, 0x1f, RZ ;  /* 0x0000001f05067819 */ /* 0x000fc600000006ff */
[----:B------:R-:W-:-:S04]  /*7e30*/  IMAD R7, R0, 0x8, R9 ;  /* 0x0000000800077824 */ /* 0x000fc800078e0209 */
[----:B------:R-:W1:Y:S02]  /*7e40*/  SYNCS.PHASECHK.TRANS64.TRYWAIT P2, [R7+URZ+0x12460], R6 ;  /* 0x01246006070075a7 */ /* 0x000e64000804017f */
[----:B-1----:R-:W-:Y:S05]  /*7e50*/  @!P2 BRA `(.L_x_81) ;  /* 0x000000180018a947 */ /* 0x002fea0003800000 */
.L_x_132:
[----:B------:R-:W-:Y:S01]  /*7e60*/  UPRMT UR4, UR6, 0x9910, URZ ;  /* 0x0000991006047896 */ /* 0x000fe2000800003f */
[----:B-1----:R-:W-:-:S03]  /*7e70*/  @P1 IMAD.MOV.U32 R6, RZ, RZ, 0x2000 ;  /* 0x00002000ff061424 */ /* 0x002fc600078e00ff */
[----:B------:R-:W-:Y:S01]  /*7e80*/  UISETP.NE.AND UP0, UPT, UR4, 0x2, UPT ;  /* 0x000000020400788c */ /* 0x000fe2000bf05270 */
[----:B------:R1:W-:Y:S05]  /*7e90*/  @P1 SYNCS.ARRIVE.TRANS64 RZ, [R7+URZ+0x12450], R6 ;  /* 0x0124500607ff19a7 */ /* 0x0003ea000800003f */
[----:B------:R-:W-:-:S13]  /*7ea0*/  PLOP3.LUT P2, PT, PT, PT, UP0, 0x80, 0x0 ;  /* 0x000000000000781c */ /* 0x000fda0003f4f008 */
[----:B-1----:R-:W-:Y:S05]  /*7eb0*/  @P2 BRA `(.L_x_82) ;  /* 0x0000000000042947 */ /* 0x002fea0003800000 */
[----:B------:R-:W-:Y:S01]  /*7ec0*/  BPT.TRAP 0x1 ;  /* 0x000000040000795c */ /* 0x000fe20000300000 */
.L_x_82:
[----:B------:R-:W-:Y:S05]  /*7ed0*/  @P0 BRA `(.L_x_83) ;  /* 0x0000000000040947 */ /* 0x000fea0003800000 */
[----:B------:R-:W-:Y:S01]  /*7ee0*/  BPT.TRAP 0x1 ;  /* 0x000000040000795c */ /* 0x000fe20000300000 */
.L_x_83:
[----:B------:R-:W-:Y:S01]  /*7ef0*/  R2UR UR4, R9 ;  /* 0x00000000090472ca */ /* 0x000fe200000e0000 */
[----:B------:R-:W-:Y:S01]  /*7f00*/  UIADD3 UR16, UP0, UR14, 0xf0, URZ ;  /* 0x000000f00e107890 */ /* 0x000fe2000ff1e03f */
[----:B------:R-:W-:Y:S01]  /*7f10*/  R2UR UR9, R7 ;  /* 0x00000000070972ca */ /* 0x000fe200000e0000 */
[----:B------:R-:W-:Y:S01]  /*7f20*/  UMOV UR5, 0x10000000 ;  /* 0x1000000000057882 */ /* 0x000fe20000000000 */
[----:B------:R-:W-:Y:S01]  /*7f30*/  R2UR UR8, R0 ;  /* 0x00000000000872ca */ /* 0x000fe200000e0000 */
[----:B------:R-:W-:Y:S01]  /*7f40*/  UIADD3.X UR17, URZ, UR15, URZ, UP0, !UPT ;  /* 0x0000000f3f117290 */ /* 0x000fe200087fe43f */
[----:B------:R-:W-:Y:S01]  /*7f50*/  R2UR UR11, R3 ;  /* 0x00000000030b72ca */ /* 0x000fe200000e0000 */
[----:B------:R-:W-:Y:S01]  /*7f60*/  UMOV UR10, URZ ;  /* 0x0000003f000a7c82 */ /* 0x000fe20008000000 */
[----:B------:R-:W-:Y:S01]  /*7f70*/  R2UR UR12, R10 ;  /* 0x000000000a0c72ca */ /* 0x000fe200000e0000 */
[----:B------:R-:W-:Y:S01]  /*7f80*/  VIADD R0, R0, 0x1 ;  /* 0x0000000100007836 */ /* 0x000fe20000000000 */
[----:B------:R-:W-:-:S04]  /*7f90*/  R2UR UR13, R2 ;  /* 0x00000000020d72ca */ /* 0x000fc800000e0000 */
[C---:B------:R-:W-:Y:S01]  /*7fa0*/  ISETP.NE.AND P2, PT, R0.reuse, 0x2, PT ;  /* 0x000000020000780c */ /* 0x040fe20003f45270 */
[----:B------:R-:W-:Y:S02]  /*7fb0*/  UIADD3 UR9, UR9, 0x12450, URZ ;  /* 0x0001245009097890 */ /* 0x000fe4000fffe03f */
[----:B------:R-:W-:Y:S01]  /*7fc0*/  ULEA UR8, UR8, UR4, 0xd ;  /* 0x0000000408087291 */ /* 0x000fe2000f8e683f */
[----:B------:R-:W-:Y:S02]  /*7fd0*/  SEL R6, RZ, 0x1, P2 ;  /* 0x00000001ff067807 */ /* 0x000fe40001000000 */
[----:B------:R-:W-:Y:S01]  /*7fe0*/  UMOV UR4, 0x0 ;  /* 0x0000000000047882 */ /* 0x000fe20000000000 */
[----:B------:R-:W-:Y:S02]  /*7ff0*/  SEL R0, R0, RZ, P2 ;  /* 0x000000ff00007207 */ /* 0x000fe40001000000 */
[----:B------:R-:W-:Y:S02]  /*8000*/  LOP3.LUT R5, R5, R6, RZ, 0x3c, !PT ;  /* 0x0000000605057212 */ /* 0x000fe400078e3cff */
[----:B------:R-:W-:Y:S01]  /*8010*/  MOV R6, 0x40 ;  /* 0x0000004000067802 */ /* 0x000fe20000000f00 */
[----:B------:R1:W-:Y:S02]  /*8020*/  UTMALDG.4D [UR8], [UR16], desc[UR4] ;  /* 0x00000408100075b4 */ /* 0x0003e40008019000 */
[----:B-1----:R-:W-:-:S04]  /*8030*/  NOP ;  /* 0x0000000000007918 */ /* 0x002fc80000000000 */
.L_x_80:
[----:B------:R-:W-:Y:S05]  /*8040*/  BSYNC B1 ;  /* 0x0000000000017941 */ /* 0x000fea0003800000 */
.L_x_79:
[----:B------:R-:W-:Y:S01]  /*8050*/  LOP3.LUT P2, RZ, R4, 0xff, RZ, 0xc0, !PT ;  /* 0x000000ff04ff7812 */ /* 0x000fe2000784c0ff */
[----:B------:R-:W-:-:S12]  /*8060*/  BSSY B1, `(.L_x_84) ;  /* 0x0000009000017945 */ /* 0x000fd80003800000 */
[----:B------:R-:W-:Y:S05]  /*8070*/  @!P2 BRA `(.L_x_85) ;  /* 0x00000000001ca947 */ /* 0x000fea0003800000 */
[----:B------:R-:W1:Y:S01]  /*8080*/  S2R R7, SR_CgaCtaId ;  /* 0x0000000000077919 */ /* 0x000e620000008800 */
[----:B------:R-:W-:-:S04]  /*8090*/  MOV R4, 0x400 ;  /* 0x0000040000047802 */ /* 0x000fc80000000f00 */
[----:B-1----:R-:W-:Y:S02]  /*80a0*/  LEA R7, R7, R4, 0x18 ;  /* 0x0000000407077211 */ /* 0x002fe400078ec0ff */
[----:B------:R-:W-:Y:S02]  /*80b0*/  SHF.L.U32 R4, RZ, 0x1f, RZ ;  /* 0x0000001fff047819 */ /* 0x000fe400000006ff */
[----:B------:R1:W-:Y:S02]  /*80c0*/  SYNCS.ARRIVE.TRANS64.A1T0 RZ, [R7+URZ+0x124b0], RZ ;  /* 0x0124b0ff07ff79a7 */ /* 0x0003e4000810003f */
[----:B------:R-:W2:Y:S02]  /*80d0*/  SYNCS.PHASECHK.TRANS64.TRYWAIT P2, [R7+URZ+0x124b0], R4 ;  /* 0x0124b004070075a7 */ /* 0x000ea4000804017f */
[----:B-12---:R-:W-:Y:S05]  /*80e0*/  @!P2 BRA `(.L_x_86) ;  /* 0x000000140088a947 */ /* 0x006fea0003800000 */
.L_x_85:
[----:B------:R-:W-:Y:S05]  /*80f0*/  BSYNC B1 ;  /* 0x0000000000017941 */ /* 0x000fea0003800000 */
.L_x_84:
[----:B------:R-:W-:Y:S04]  /*8100*/  BSSY B1, `(.L_x_87) ;  /* 0x0000028000017945 */ /* 0x000fe80003800000 */
[----:B------:R-:W-:Y:S05]  /*8110*/  @!P6 BRA `(.L_x_88) ;  /* 0x000000000098e947 */ /* 0x000fea0003800000 */
[----:B-1----:R-:W1:Y:S01]  /*8120*/  S2R R7, SR_CgaCtaId ;  /* 0x0000000000077919 */ /* 0x002e620000008800 */
[----:B------:R-:W-:Y:S02]  /*8130*/  MOV R4, 0x400 ;  /* 0x0000040000047802 */ /* 0x000fe40000000f00 */
[----:B------:R-:W-:Y:S02]  /*8140*/  SHF.L.U32 R9, R5, 0x1f, RZ ;  /* 0x0000001f05097819 */ /* 0x000fe400000006ff */
[----:B-1----:R-:W-:-:S05]  /*8150*/  LEA R7, R7, R4, 0x18 ;  /* 0x0000000407077211 */ /* 0x002fca00078ec0ff */
[----:B------:R-:W-:-:S04]  /*8160*/  IMAD R4, R0, 0x8, R7 ;  /* 0x0000000800047824 */ /* 0x000fc800078e0207 */
[----:B------:R-:W1:Y:S02]  /*8170*/  SYNCS.PHASECHK.TRANS64.TRYWAIT P2, [R4+URZ+0x12460], R9 ;  /* 0x01246009040075a7 */ /* 0x000e64000804017f */
[----:B-1----:R-:W-:Y:S05]  /*8180*/  @!P2 BRA `(.L_x_89) ;  /* 0x000000140074a947 */ /* 0x002fea0003800000 */
.L_x_133:
[----:B------:R-:W-:Y:S01]  /*8190*/  UPRMT UR4, UR6, 0x9910, URZ ;  /* 0x0000991006047896 */ /* 0x000fe2000800003f */
[----:B-1----:R-:W-:-:S03]  /*81a0*/  @P1 IMAD.MOV.U32 R9, RZ, RZ, 0x2000 ;  /* 0x00002000ff091424 */ /* 0x002fc600078e00ff */
[----:B------:R-:W-:Y:S01]  /*81b0*/  UISETP.NE.AND UP0, UPT, UR4, 0x2, UPT ;  /* 0x000000020400788c */ /* 0x000fe2000bf05270 */
[----:B------:R1:W-:Y:S05]  /*81c0*/  @P1 SYNCS.ARRIVE.TRANS64 RZ, [R4+URZ+0x12450], R9 ;  /* 0x0124500904ff19a7 */ /* 0x0003ea000800003f */
[----:B------:R-:W-:-:S13]  /*81d0*/  PLOP3.LUT P2, PT, PT, PT, UP0, 0x80, 0x0 ;  /* 0x000000000000781c */ /* 0x000fda0003f4f008 */
[----:B-1----:R-:W-:Y:S05]  /*81e0*/  @P2 BRA `(.L_x_90) ;  /* 0x0000000000042947 */ /* 0x002fea0003800000 */
[----:B------:R-:W-:Y:S01]  /*81f0*/  BPT.TRAP 0x1 ;  /* 0x000000040000795c */ /* 0x000fe20000300000 */
.L_x_90:
[----:B------:R-:W-:Y:S05]  /*8200*/  @P0 BRA `(.L_x_91) ;  /* 0x0000000000040947 */ /* 0x000fea0003800000 */
[----:B------:R-:W-:Y:S01]  /*8210*/  BPT.TRAP 0x1 ;  /* 0x000000040000795c */ /* 0x000fe20000300000 */
.L_x_91:
[----:B------:R-:W-:Y:S01]  /*8220*/  R2UR UR4, R7 ;  /* 0x00000000070472ca */ /* 0x000fe200000e0000 */
[----:B------:R-:W-:Y:S01]  /*8230*/  UIADD3 UR16, UP0, UR14, 0xf0, URZ ;  /* 0x000000f00e107890 */ /* 0x000fe2000ff1e03f */
[----:B------:R-:W-:Y:S01]  /*8240*/  R2UR UR11, R3 ;  /* 0x00000000030b72ca */ /* 0x000fe200000e0000 */
[----:B------:R-:W-:Y:S01]  /*8250*/  UMOV UR10, URZ ;  /* 0x0000003f000a7c82 */ /* 0x000fe20008000000 */
[----:B------:R-:W-:Y:S01]  /*8260*/  R2UR UR5, R6 ;  /* 0x00000000060572ca */ /* 0x000fe200000e0000 */
[----:B------:R-:W-:Y:S01]  /*8270*/  UIADD3.X UR17, URZ, UR15, URZ, UP0, !UPT ;  /* 0x0000000f3f117290 */ /* 0x000fe200087fe43f */
[----:B------:R-:W-:Y:S02]  /*8280*/  R2UR UR9, R4 ;  /* 0x00000000040972ca */ /* 0x000fe400000e0000 */
[C---:B------:R-:W-:Y:S01]  /*8290*/  R2UR UR8, R0.reuse ;  /* 0x00000000000872ca */ /* 0x040fe200000e0000 */
[----:B------:R-:W-:Y:S01]  /*82a0*/  VIADD R0, R0, 0x1 ;  /* 0x0000000100007836 */ /* 0x000fe20000000000 */
[----:B------:R-:W-:-:S02]  /*82b0*/  R2UR UR12, R10 ;  /* 0x000000000a0c72ca */ /* 0x000fc400000e0000 */
[----:B------:R-:W-:Y:S02]  /*82c0*/  R2UR UR13, R2 ;  /* 0x00000000020d72ca */ /* 0x000fe400000e0000 */
[----:B------:R-:W-:-:S03]  /*82d0*/  ISETP.NE.AND P2, PT, R0, 0x2, PT ;  /* 0x000000020000780c */ /* 0x000fc60003f45270 */
[----:B------:R-:W-:Y:S01]  /*82e0*/  UIADD3 UR11, UR11, UR5, URZ ;  /* 0x000000050b0b7290 */ /* 0x000fe2000fffe03f */
[----:B------:R-:W-:Y:S01]  /*82f0*/  SEL R2, RZ, 0x1, P2 ;  /* 0x00000001ff027807 */ /* 0x000fe20001000000 */
[----:B------:R-:W-:Y:S01]  /*8300*/  UIADD3 UR9, UR9, 0x12450, URZ ;  /* 0x0001245009097890 */ /* 0x000fe2000fffe03f */
[----:B------:R-:W-:Y:S01]  /*8310*/  SEL R0, R0, RZ, P2 ;  /* 0x000000ff00007207 */ /* 0x000fe20001000000 */
[----:B------:R-:W-:Y:S01]  /*8320*/  ULEA UR8, UR8, UR4, 0xd ;  /* 0x0000000408087291 */ /* 0x000fe2000f8e683f */
[----:B------:R-:W-:Y:S01]  /*8330*/  LOP3.LUT R5, R5, R2, RZ, 0x3c, !PT ;  /* 0x0000000205057212 */ /* 0x000fe200078e3cff */
[----:B------:R-:W-:Y:S01]  /*8340*/  UMOV UR5, 0x10000000 ;  /* 0x1000000000057882 */ /* 0x000fe20000000000 */
[----:B------:R-:W-:-:S06]  /*8350*/  UMOV UR4, 0x0 ;  /* 0x0000000000047882 */ /* 0x000fcc0000000000 */
[----:B------:R2:W-:Y:S02]  /*8360*/  UTMALDG.4D [UR8], [UR16], desc[UR4] ;  /* 0x00000408100075b4 */ /* 0x0005e40008019000 */
[----:B--2---:R-:W-:Y:S01]  /*8370*/  NOP ;  /* 0x0000000000007918 */ /* 0x004fe20000000000 */
.L_x_88:
[----:B------:R-:W-:Y:S05]  /*8380*/  BSYNC B1 ;  /* 0x0000000000017941 */ /* 0x000fea0003800000 */
.L_x_87:
[----:B------:R-:W-:Y:S02]  /*8390*/  IADD3 R17, R17, UR7, RZ ;  /* 0x0000000711117c10 */ /* 0x000fe4000fffe0ff */
[----:B-1----:R-:W-:Y:S02]  /*83a0*/  PRMT R4, RZ, 0x7610, R4 ;  /* 0x00007610ff047816 */ /* 0x002fe40000000004 */
[----:B------:R-:W-:-:S13]  /*83b0*/  ISETP.GE.AND P2, PT, R17, UR18, PT ;  /* 0x0000001211007c0c */ /* 0x000fda000bf46270 */
[----:B------:R-:W-:Y:S05]  /*83c0*/  @!P2 BRA `(.L_x_92) ;  /* 0xfffffff80008a947 */ /* 0x000fea000383ffff */
[----:B------:R-:W-:Y:S05]  /*83d0*/  BSYNC B0 ;  /* 0x0000000000007941 */ /* 0x000fea0003800000 */
.L_x_77:
[----:B------:R-:W-:Y:S05]  /*83e0*/  EXIT ;  /* 0x000000000000794d */ /* 0x000fea0003800000 */
.L_x_76:
[----:B-1----:R-:W-:Y:S02]  /*83f0*/  ULDC UR4, c[0x0][0xa00] ;  /* 0x0002800000047ab9 */ /* 0x002fe40000000800 */
[----:B------:R-:W-:-:S13]  /*8400*/  ISETP.GE.AND P0, PT, R17, UR4, PT ;  /* 0x0000000411007c0c */ /* 0x000fda000bf06270 */
[----:B------:R-:W-:Y:S05]  /*8410*/  @P0 EXIT ;  /* 0x000000000000094d */ /* 0x000fea0003800000 */
[----:B------:R-:W-:Y:S01]  /*8420*/  LOP3.LUT P0, RZ, R2, 0x1f, RZ, 0xc0, !PT ;  /* 0x0000001f02ff7812 */ /* 0x000fe2000780c0ff */
[----:B------:R-:W-:Y:S01]  /*8430*/  BSSY B0, `(.L_x_93) ;  /* 0x00000e9000007945 */ /* 0x000fe20003800000 */
[----:B------:R-:W-:Y:S01]  /*8440*/  IMAD.MOV.U32 R5, RZ, RZ, 0x1 ;  /* 0x00000001ff057424 */ /* 0x000fe200078e00ff */
[----:B------:R-:W-:Y:S01]  /*8450*/  ULOP3.LUT UR14, UR48, 0x2, URZ, 0xfc, !UPT ;  /* 0x00000002300e7892 */ /* 0x000fe2000f8efc3f */
[----:B------:R-:W-:Y:S01]  /*8460*/  PLOP3.LUT P0, PT, P0, P2, PT, 0x2a, 0x0 ;  /* 0x000000000000781c */ /* 0x000fe20000704572 */
[----:B------:R-:W-:Y:S01]  /*8470*/  IMAD.MOV.U32 R0, RZ, RZ, RZ ;  /* 0x000000ffff007224 */ /* 0x000fe200078e00ff */
[----:B------:R-:W-:Y:S01]  /*8480*/  ULDC.64 UR6, c[0x0][0x198] ;  /* 0x0000660000067ab9 */ /* 0x000fe20000000a00 */
[----:B------:R-:W-:Y:S01]  /*8490*/  IMAD.MOV.U32 R4, RZ, RZ, 0x1 ;  /* 0x00000001ff047424 */ /* 0x000fe200078e00ff */
[----:B------:R-:W-:-:S09]  /*84a0*/  ULDC UR15, c[0x0][0xc] ;  /* 0x00000300000f7ab9 */ /* 0x000fd20000000800 */
.L_x_121:
[----:B------:R-:W1:Y:S01]  /*84b0*/  LDC R8, c[0x0][0xa04] ;  /* 0x00028100ff087b82 */ /* 0x000e620000000800 */
[----:B------:R-:W-:Y:S02]  /*84c0*/  ULDC UR4, c[0x0][0x28c] ;  /* 0x0000a30000047ab9 */ /* 0x000fe40000000800 */
[----:B------:R-:W-:-:S04]  /*84d0*/  UIADD3 UR4, UR4, 0x3f, URZ ;  /* 0x0000003f04047890 */ /* 0x000fc8000fffe03f */
[----:B------:R-:W-:Y:S01]  /*84e0*/  USHF.R.S32.HI UR5, URZ, 0x1f, UR4 ;  /* 0x0000001f3f057899 */ /* 0x000fe20008011404 */
[----:B------:R-:W2:Y:S03]  /*84f0*/  LDC R9, c[0x0][0xa10] ;  /* 0x00028400ff097b82 */ /* 0x000ea60000000800 */
[----:B------:R-:W-:-:S03]  /*8500*/  ULEA.HI UR5, UR5, UR4, URZ, 0x6 ;  /* 0x0000000405057291 */ /* 0x000fc6000f8f303f */
[----:B------:R-:W-:Y:S01]  /*8510*/  UMOV UR4, 0xffffffff ;  /* 0xffffffff00047882 */ /* 0x000fe20000000000 */
[----:B------:R-:W-:Y:S01]  /*8520*/  USHF.R.S32.HI UR5, URZ, 0x6, UR5 ;  /* 0x000000063f057899 */ /* 0x000fe20008011405 */
        /* <DEDUP_REMOVED lines=8> */
[----:B-1----:R-:W-:Y:S01]  /*85b0*/  @P3 IMAD.HI.U32 R10, R17, R6, RZ ;  /* 0x00000006110a3227 */ /* 0x002fe200078e00ff */
[----:B------:R-:W-:-:S04]  /*85c0*/  MOV R6, R17 ;  /* 0x0000001100067202 */ /* 0x000fc80000000f00 */
[----:B------:R-:W-:-:S05]  /*85d0*/  @P3 SHF.R.U32.HI R6, RZ, R7, R10 ;  /* 0x00000007ff063219 */ /* 0x000fca000001160a */
[----:B--2---:R-:W-:-:S04]  /*85e0*/  @P4 IMAD.HI.U32 R10, R6, R11, RZ ;  /* 0x0000000b060a4227 */ /* 0x004fc800078e00ff */
[----:B------:R-:W-:Y:S01]  /*85f0*/  IMAD.MOV.U32 R7, RZ, RZ, R6 ;  /* 0x000000ffff077224 */ /* 0x000fe200078e0006 */
[----:B---3--:R-:W-:-:S05]  /*8600*/  @P4 SHF.R.U32.HI R7, RZ, R13, R10 ;  /* 0x0000000dff074219 */ /* 0x008fca000001160a */
[----:B----4-:R-:W-:-:S04]  /*8610*/  @P5 IMAD.HI.U32 R10, R7, R2, RZ ;  /* 0x00000002070a5227 */ /* 0x010fc800078e00ff */
[----:B------:R-:W-:Y:S01]  /*8620*/  IMAD.MOV.U32 R2, RZ, RZ, R7 ;  /* 0x000000ffff027224 */ /* 0x000fe200078e0007 */
[----:B------:R-:W-:Y:S02]  /*8630*/  @P5 SHF.R.U32.HI R2, RZ, R3, R10 ;  /* 0x00000003ff025219 */ /* 0x000fe4000001160a */
[----:B------:R-:W-:-:S03]  /*8640*/  IADD3 R3, -R7, RZ, RZ ;  /* 0x000000ff07037210 */ /* 0x000fc60007ffe1ff */
[----:B------:R-:W-:Y:S02]  /*8650*/  IMAD.MOV R2, RZ, RZ, -R2 ;  /* 0x000000ffff027224 */ /* 0x000fe400078e0a02 */
[--C-:B------:R-:W-:Y:S02]  /*8660*/  IMAD R3, R9, R3, R6.reuse ;  /* 0x0000000309037224 */ /* 0x100fe400078e0206 */
[----:B------:R-:W-:Y:S02]  /*8670*/  IMAD.MOV R6, RZ, RZ, -R6 ;  /* 0x000000ffff067224 */ /* 0x000fe400078e0a06 */
[----:B------:R-:W-:Y:S02]  /*8680*/  IMAD R2, R12, R2, R7 ;  /* 0x000000020c027224 */ /* 0x000fe400078e0207 */
[----:B------:R-:W-:-:S05]  /*8690*/  IMAD R8, R8, R6, R17 ;  /* 0x0000000608087224 */ /* 0x000fca00078e0211 */
[----:B------:R-:W-:-:S04]  /*86a0*/  LEA R8, R8, 0xbf, 0x7 ;  /* 0x000000bf08087811 */ /* 0x000fc800078e38ff */
[----:B------:R-:W-:-:S04]  /*86b0*/  SHF.R.S32.HI R7, RZ, 0x1f, R8 ;  /* 0x0000001fff077819 */ /* 0x000fc80000011408 */
[----:B------:R-:W-:-:S04]  /*86c0*/  LEA.HI R7, R7, R8, RZ, 0x6 ;  /* 0x0000000807077211 */ /* 0x000fc800078f30ff */
[----:B------:R-:W-:-:S04]  /*86d0*/  SHF.R.S32.HI R6, RZ, 0x6, R7 ;  /* 0x00000006ff067819 */ /* 0x000fc80000011407 */
[----:B------:R-:W-:Y:S01]  /*86e0*/  VIMNMX R6, R6, UR5, PT ;  /* 0x0000000506067c48 */ /* 0x000fe2000bfe0100 */
[----:B------:R-:W-:Y:S06]  /*86f0*/  BRA.DIV UR4, `(.L_x_94) ;  /* 0x00000012042c7947 */ /* 0x000fec000b800000 */
[----:B------:R-:W-:-:S13]  /*8700*/  ELECT P6, URZ, PT ;  /* 0x00000000003f782f */ /* 0x000fda00038c0000 */
.L_x_136:
[----:B------:R-:W-:Y:S01]  /*8710*/  ISETP.GT.AND P3, PT, R6, RZ, P6 ;  /* 0x000000ff0600720c */ /* 0x000fe20003764270 */
[----:B------:R-:W-:-:S12]  /*8720*/  BSSY B1, `(.L_x_95) ;  /* 0x0000026000017945 */ /* 0x000fd80003800000 */
[----:B------:R-:W-:Y:S05]  /*8730*/  @!P3 BRA `(.L_x_96) ;  /* 0x000000000090b947 */ /* 0x000fea0003800000 */
[----:B------:R-:W1:Y:S01]  /*8740*/  S2R R8, SR_CgaCtaId ;  /* 0x0000000000087919 */ /* 0x000e620000008800 */
[----:B------:R-:W-:-:S04]  /*8750*/  MOV R7, 0x400 ;  /* 0x0000040000077802 */ /* 0x000fc80000000f00 */
[----:B-1----:R-:W-:Y:S02]  /*8760*/  LEA R9, R8, R7, 0x18 ;  /* 0x0000000708097211 */ /* 0x002fe400078ec0ff */
[----:B------:R-:W-:-:S03]  /*8770*/  SHF.L.U32 R7, R4, 0x1f, RZ ;  /* 0x0000001f04077819 */ /* 0x000fc600000006ff */
[----:B------:R-:W-:-:S04]  /*8780*/  IMAD R8, R0, 0x8, R9 ;  /* 0x0000000800087824 */ /* 0x000fc800078e0209 */
[----:B------:R-:W1:Y:S02]  /*8790*/  SYNCS.PHASECHK.TRANS64.TRYWAIT P4, [R8+URZ+0x12428], R7 ;  /* 0x01242807080075a7 */ /* 0x000e64000808017f */
[----:B-1----:R-:W-:Y:S05]  /*87a0*/  @!P4 BRA `(.L_x_97) ;  /* 0x000000100020c947 */ /* 0x002fea0003800000 */
.L_x_137:
[----:B------:R-:W-:Y:S01]  /*87b0*/  UPRMT UR4, UR14, 0x9910, URZ ;  /* 0x000099100e047896 */ /* 0x000fe2000800003f */
[----:B-1----:R-:W-:-:S03]  /*87c0*/  @P2 IMAD.MOV.U32 R7, RZ, RZ, 0x2000 ;  /* 0x00002000ff072424 */ /* 0x002fc600078e00ff */
[----:B------:R-:W-:Y:S01]  /*87d0*/  UISETP.NE.AND UP0, UPT, UR4, 0x2, UPT ;  /* 0x000000020400788c */ /* 0x000fe2000bf05270 */
[----:B------:R1:W-:Y:S05]  /*87e0*/  @P2 SYNCS.ARRIVE.TRANS64 RZ, [R8+URZ+0x12400], R7 ;  /* 0x0124000708ff29a7 */ /* 0x0003ea000800003f */
[----:B------:R-:W-:-:S13]  /*87f0*/  PLOP3.LUT P4, PT, PT, PT, UP0, 0x80, 0x0 ;  /* 0x000000000000781c */ /* 0x000fda0003f8f008 */
[----:B-1----:R-:W-:Y:S05]  /*8800*/  @P4 BRA `(.L_x_98) ;  /* 0x0000000000044947 */ /* 0x002fea0003800000 */
[----:B------:R-:W-:Y:S01]  /*8810*/  BPT.TRAP 0x1 ;  /* 0x000000040000795c */ /* 0x000fe20000300000 */
.L_x_98:
[----:B------:R-:W-:Y:S05]  /*8820*/  @P0 BRA `(.L_x_99) ;  /* 0x0000000000040947 */ /* 0x000fea0003800000 */
[----:B------:R-:W-:Y:S01]  /*8830*/  BPT.TRAP 0x1 ;  /* 0x000000040000795c */ /* 0x000fe20000300000 */
.L_x_99:
[----:B------:R-:W-:Y:S01]  /*8840*/  LEA R9, R0, R9, 0xd ;  /* 0x0000000900097211 */ /* 0x000fe200078e68ff */
[----:B------:R-:W-:Y:S01]  /*8850*/  UIADD3 UR4, UP0, UR6, 0x1f0, URZ ;  /* 0x000001f006047890 */ /* 0x000fe2000ff1e03f */
[----:B------:R-:W-:Y:S01]  /*8860*/  R2UR UR9, R8 ;  /* 0x00000000080972ca */ /* 0x000fe200000e0000 */
[----:B------:R-:W-:Y:S01]  /*8870*/  UMOV UR16, 0x0 ;  /* 0x0000000000107882 */ /* 0x000fe20000000000 */
[----:B------:R-:W-:Y:S01]  /*8880*/  R2UR UR8, R9 ;  /* 0x00000000090872ca */ /* 0x000fe200000e0000 */
[----:B------:R-:W-:Y:S01]  /*8890*/  UIADD3.X UR5, URZ, UR7, URZ, UP0, !UPT ;  /* 0x000000073f057290 */ /* 0x000fe200087fe43f */
[----:B------:R-:W-:Y:S01]  /*88a0*/  R2UR UR12, R3 ;  /* 0x00000000030c72ca */ /* 0x000fe200000e0000 */
[----:B------:R-:W-:Y:S01]  /*88b0*/  UMOV UR17, 0x10000000 ;  /* 0x1000000000117882 */ /* 0x000fe20000000000 */
[----:B------:R-:W-:Y:S01]  /*88c0*/  R2UR UR13, R2 ;  /* 0x00000000020d72ca */ /* 0x000fe200000e0000 */
[----:B------:R-:W-:Y:S01]  /*88d0*/  UMOV UR10, URZ ;  /* 0x0000003f000a7c82 */ /* 0x000fe20008000000 */
[----:B------:R-:W-:Y:S01]  /*88e0*/  UMOV UR11, URZ ;  /* 0x0000003f000b7c82 */ /* 0x000fe20008000000 */
[----:B------:R-:W-:-:S04]  /*88f0*/  VIADD R0, R0, 0x1 ;  /* 0x0000000100007836 */ /* 0x000fc80000000000 */
[----:B------:R-:W-:Y:S01]  /*8900*/  UIADD3 UR9, UR9, 0x12400, URZ ;  /* 0x0001240009097890 */ /* 0x000fe2000fffe03f */
[----:B------:R-:W-:Y:S01]  /*8910*/  ISETP.NE.AND P4, PT, R0, 0x5, PT ;  /* 0x000000050000780c */ /* 0x000fe20003f85270 */
[----:B------:R-:W-:-:S03]  /*8920*/  UIADD3 UR8, UR8, 0x4000, URZ ;  /* 0x0000400008087890 */ /* 0x000fc6000fffe03f */
[----:B------:R-:W-:Y:S02]  /*8930*/  SEL R7, RZ, 0x1, P4 ;  /* 0x00000001ff077807 */ /* 0x000fe40002000000 */
[----:B------:R-:W-:Y:S02]  /*8940*/  SEL R0, R0, RZ, P4 ;  /* 0x000000ff00007207 */ /* 0x000fe40002000000 */
[----:B------:R-:W-:Y:S02]  /*8950*/  LOP3.LUT R4, R4, R7, RZ, 0x3c, !PT ;  /* 0x0000000704047212 */ /* 0x000fe400078e3cff */
[----:B------:R1:W-:Y:S02]  /*8960*/  UTMALDG.4D [UR8], [UR4], desc[UR16] ;  /* 0x00001008040075b4 */ /* 0x0003e40008019000 */
[----:B-1----:R-:W-:-:S03]  /*8970*/  NOP ;  /* 0x0000000000007918 */ /* 0x002fc60000000000 */
.L_x_96:
[----:B------:R-:W-:Y:S05]  /*8980*/  BSYNC B1 ;  /* 0x0000000000017941 */ /* 0x000fea0003800000 */
.L_x_95:
        /* <DEDUP_REMOVED lines=10> */
.L_x_101:
[----:B------:R-:W-:Y:S05]  /*8a30*/  BSYNC B1 ;  /* 0x0000000000017941 */ /* 0x000fea0003800000 */
.L_x_100:
[----:B------:R-:W-:Y:S01]  /*8a40*/  BSSY B1, `(.L_x_103) ;  /* 0x0000028000017945 */ /* 0x000fe20003800000 */
[----:B------:R-:W-:-:S03]  /*8a50*/  IMAD.MOV.U32 R9, RZ, RZ, RZ ;  /* 0x000000ffff097224 */ /* 0x000fc600078e00ff */
[----:B------:R-:W-:Y:S05]  /*8a60*/  @!P3 BRA `(.L_x_104) ;  /* 0x000000000094b947 */ /* 0x000fea0003800000 */
[----:B-1----:R-:W1:Y:S01]  /*8a70*/  S2R R8, SR_CgaCtaId ;  /* 0x0000000000087919 */ /* 0x002e620000008800 */
[----:B------:R-:W-:-:S04]  /*8a80*/  MOV R5, 0x400 ;  /* 0x0000040000057802 */ /* 0x000fc80000000f00 */
[----:B-1----:R-:W-:Y:S02]  /*8a90*/  LEA R5, R8, R5, 0x18 ;  /* 0x0000000508057211 */ /* 0x002fe400078ec0ff */
[----:B------:R-:W-:-:S03]  /*8aa0*/  SHF.L.U32 R8, R4, 0x1f, RZ ;  /* 0x0000001f04087819 */ /* 0x000fc600000006ff */
[----:B------:R-:W-:-:S04]  /*8ab0*/  IMAD R7, R0, 0x8, R5 ;  /* 0x0000000800077824 */ /* 0x000fc800078e0205 */
[----:B------:R-:W1:Y:S02]  /*8ac0*/  SYNCS.PHASECHK.TRANS64.TRYWAIT P3, [R7+URZ+0x12428], R8 ;  /* 0x01242808070075a7 */ /* 0x000e64000806017f */
[----:B-1----:R-:W-:Y:S05]  /*8ad0*/  @!P3 BRA `(.L_x_105) ;  /* 0x0000000c007cb947 */ /* 0x002fea0003800000 */
.L_x_138:
[----:B------:R-:W-:Y:S01]  /*8ae0*/  UPRMT UR4, UR14, 0x9910, URZ ;  /* 0x000099100e047896 */ /* 0x000fe2000800003f */
[----:B-1----:R-:W-:-:S03]  /*8af0*/  @P2 MOV R8, 0x2000 ;  /* 0x0000200000082802 */ /* 0x002fc60000000f00 */
[----:B------:R-:W-:Y:S01]  /*8b00*/  UISETP.NE.AND UP0, UPT, UR4, 0x2, UPT ;  /* 0x000000020400788c */ /* 0x000fe2000bf05270 */
[----:B------:R1:W-:Y:S05]  /*8b10*/  @P2 SYNCS.ARRIVE.TRANS64 RZ, [R7+URZ+0x12400], R8 ;  /* 0x0124000807ff29a7 */ /* 0x0003ea000800003f */
[----:B------:R-:W-:-:S13]  /*8b20*/  PLOP3.LUT P3, PT, PT, PT, UP0, 0x80, 0x0 ;  /* 0x000000000000781c */ /* 0x000fda0003f6f008 */
[----:B-1----:R-:W-:Y:S05]  /*8b30*/  @P3 BRA `(.L_x_106) ;  /* 0x0000000000043947 */ /* 0x002fea0003800000 */
[----:B------:R-:W-:Y:S01]  /*8b40*/  BPT.TRAP 0x1 ;  /* 0x000000040000795c */ /* 0x000fe20000300000 */
.L_x_106:
[----:B------:R-:W-:Y:S05]  /*8b50*/  @P0 BRA `(.L_x_107) ;  /* 0x0000000000040947 */ /* 0x000fea0003800000 */
[----:B------:R-:W-:Y:S01]  /*8b60*/  BPT.TRAP 0x1 ;  /* 0x000000040000795c */ /* 0x000fe20000300000 */
.L_x_107:
[----:B------:R-:W-:Y:S01]  /*8b70*/  IMAD R5, R0, 0x2000, R5 ;  /* 0x0000200000057824 */ /* 0x000fe200078e0205 */
[----:B------:R-:W-:Y:S01]  /*8b80*/  R2UR UR9, R7 ;  /* 0x00000000070972ca */ /* 0x000fe200000e0000 */
[----:B------:R-:W-:Y:S01]  /*8b90*/  UIADD3 UR4, UP0, UR6, 0x2f0, URZ ;  /* 0x000002f006047890 */ /* 0x000fe2000ff1e03f */
[----:B------:R-:W-:Y:S01]  /*8ba0*/  R2UR UR12, R3 ;  /* 0x00000000030c72ca */ /* 0x000fe200000e0000 */
[----:B------:R-:W-:Y:S01]  /*8bb0*/  UMOV UR16, 0x0 ;  /* 0x0000000000107882 */ /* 0x000fe20000000000 */
[----:B------:R-:W-:Y:S01]  /*8bc0*/  R2UR UR8, R5 ;  /* 0x00000000050872ca */ /* 0x000fe200000e0000 */
[----:B------:R-:W-:Y:S01]  /*8bd0*/  UIADD3.X UR5, URZ, UR7, URZ, UP0, !UPT ;  /* 0x000000073f057290 */ /* 0x000fe200087fe43f */
[----:B------:R-:W-:Y:S01]  /*8be0*/  R2UR UR13, R2 ;  /* 0x00000000020d72ca */ /* 0x000fe200000e0000 */
[----:B------:R-:W-:Y:S01]  /*8bf0*/  UMOV UR17, 0x10000000 ;  /* 0x1000000000117882 */ /* 0x000fe20000000000 */
[----:B------:R-:W-:Y:S01]  /*8c00*/  UMOV UR10, URZ ;  /* 0x0000003f000a7c82 */ /* 0x000fe20008000000 */
[----:B------:R-:W-:Y:S01]  /*8c10*/  UMOV UR11, URZ ;  /* 0x0000003f000b7c82 */ /* 0x000fe20008000000 */
[----:B------:R-:W-:-:S02]  /*8c20*/  VIADD R0, R0, 0x1 ;  /* 0x0000000100007836 */ /* 0x000fc40000000000 */
[----:B------:R-:W-:Y:S01]  /*8c30*/  IMAD.MOV.U32 R9, RZ, RZ, 0x1 ;  /* 0x00000001ff097424 */ /* 0x000fe200078e00ff */
[----:B------:R-:W-:Y:S02]  /*8c40*/  UIADD3 UR9, UR9, 0x12400, URZ ;  /* 0x0001240009097890 */ /* 0x000fe4000fffe03f */
[C---:B------:R-:W-:Y:S02]  /*8c50*/  ISETP.NE.AND P3, PT, R0.reuse, 0x5, PT ;  /* 0x000000050000780c */ /* 0x040fe40003f65270 */
[----:B------:R-:W-:Y:S02]  /*8c60*/  UIADD3 UR8, UR8, 0x4000, URZ ;  /* 0x0000400008087890 */ /* 0x000fe4000fffe03f */
[----:B------:R-:W-:Y:S02]  /*8c70*/  SEL R5, RZ, 0x1, P3 ;  /* 0x00000001ff057807 */ /* 0x000fe40001800000 */
[----:B------:R-:W-:Y:S02]  /*8c80*/  SEL R0, R0, RZ, P3 ;  /* 0x000000ff00007207 */ /* 0x000fe40001800000 */
[----:B------:R-:W-:-:S03]  /*8c90*/  LOP3.LUT R4, R4, R5, RZ, 0x3c, !PT ;  /* 0x0000000504047212 */ /* 0x000fc600078e3cff */
[----:B------:R2:W-:Y:S02]  /*8ca0*/  UTMALDG.4D [UR8], [UR4], desc[UR16] ;  /* 0x00001008040075b4 */ /* 0x0005e40008019000 */
[----:B--2---:R-:W-:Y:S02]  /*8cb0*/  NOP ;  /* 0x0000000000007918 */ /* 0x004fe40000000000 */
.L_x_104:
[----:B------:R-:W-:Y:S05]  /*8cc0*/  BSYNC B1 ;  /* 0x0000000000017941 */ /* 0x000fea0003800000 */
.L_x_103:
[----:B------:R-:W-:Y:S01]  /*8cd0*/  ISETP.GE.AND P3, PT, R6, 0x2, PT ;  /* 0x000000020600780c */ /* 0x000fe20003f66270 */
[----:B------:R-:W-:-:S12]  /*8ce0*/  BSSY B1, `(.L_x_108) ;  /* 0x0000058000017945 */ /* 0x000fd80003800000 */
[----:B------:R-:W-:Y:S05]  /*8cf0*/  @!P3 BRA `(.L_x_109) ;  /* 0x000000040058b947 */ /* 0x000fea0003800000 */
[----:B------:R-:W-:-:S07]  /*8d00*/  SHF.L.U32 R6, R6, 0x1, RZ ;  /* 0x0000000106067819 */ /* 0x000fce00000006ff */
.L_x_120:
[----:B------:R-:W-:Y:S04]  /*8d10*/  BSSY B2, `(.L_x_110) ;  /* 0x0000027000027945 */ /* 0x000fe80003800000 */
        /* <DEDUP_REMOVED lines=8> */
.L_x_139:
[----:B------:R-:W-:Y:S01]  /*8da0*/  UPRMT UR4, UR14, 0x9910, URZ ;  /* 0x000099100e047896 */ /* 0x000fe2000800003f */
[----:B-1----:R-:W-:-:S03]  /*8db0*/  @P2 IMAD.MOV.U32 R8, RZ, RZ, 0x2000 ;  /* 0x00002000ff082424 */ /* 0x002fc600078e00ff */
[----:B------:R-:W-:Y:S01]  /*8dc0*/  UISETP.NE.AND UP0, UPT, UR4, 0x2, UPT ;  /* 0x000000020400788c */ /* 0x000fe2000bf05270 */
[----:B------:R1:W-:Y:S05]  /*8dd0*/  @P2 SYNCS.ARRIVE.TRANS64 RZ, [R7+URZ+0x12400], R8 ;  /* 0x0124000807ff29a7 */ /* 0x0003ea000800003f */
[----:B------:R-:W-:-:S13]  /*8de0*/  PLOP3.LUT P3, PT, PT, PT, UP0, 0x80, 0x0 ;  /* 0x000000000000781c */ /* 0x000fda0003f6f008 */
[----:B-1----:R-:W-:Y:S05]  /*8df0*/  @P3 BRA `(.L_x_113) ;  /* 0x0000000000043947 */ /* 0x002fea0003800000 */
[----:B------:R-:W-:Y:S01]  /*8e00*/  BPT.TRAP 0x1 ;  /* 0x000000040000795c */ /* 0x000fe20000300000 */
.L_x_113:
[----:B------:R-:W-:Y:S05]  /*8e10*/  @P0 BRA `(.L_x_114) ;  /* 0x0000000000040947 */ /* 0x000fea0003800000 */
[----:B------:R-:W-:Y:S01]  /*8e20*/  BPT.TRAP 0x1 ;  /* 0x000000040000795c */ /* 0x000fe20000300000 */
.L_x_114:
        /* <DEDUP_REMOVED lines=11> */
[----:B------:R-:W-:-:S03]  /*8ee0*/  IADD3 R0, R0, 0x1, RZ ;  /* 0x0000000100007810 */ /* 0x000fc60007ffe0ff */
[----:B------:R-:W-:Y:S01]  /*8ef0*/  UIADD3 UR9, UR9, 0x12400, URZ ;  /* 0x0001240009097890 */ /* 0x000fe2000fffe03f */
[C---:B------:R-:W-:Y:S01]  /*8f00*/  ISETP.NE.AND P3, PT, R0.reuse, 0x5, PT ;  /* 0x000000050000780c */ /* 0x040fe20003f65270 */
[----:B------:R-:W-:Y:S02]  /*8f10*/  USHF.L.U32 UR11, UR11, 0x6, URZ ;  /* 0x000000060b0b7899 */ /* 0x000fe4000800063f */
[----:B------:R-:W-:Y:S01]  /*8f20*/  UIADD3 UR8, UR8, 0x4000, URZ ;  /* 0x0000400008087890 */ /* 0x000fe2000fffe03f */
[----:B------:R-:W-:Y:S02]  /*8f30*/  SEL R5, RZ, 0x1, P3 ;  /* 0x00000001ff057807 */ /* 0x000fe40001800000 */
[----:B------:R-:W-:Y:S02]  /*8f40*/  SEL R0, R0, RZ, P3 ;  /* 0x000000ff00007207 */ /* 0x000fe40001800000 */
[----:B------:R-:W-:-:S04]  /*8f50*/  LOP3.LUT R4, R4, R5, RZ, 0x3c, !PT ;  /* 0x0000000504047212 */ /* 0x000fc800078e3cff */
[----:B------:R2:W-:Y:S02]  /*8f60*/  UTMALDG.4D [UR8], [UR4], desc[UR16] ;  /* 0x00001008040075b4 */ /* 0x0005e40008019000 */
[----:B--2---:R-:W-:Y:S01]  /*8f70*/  NOP ;  /* 0x0000000000007918 */ /* 0x004fe20000000000 */
.L_x_111:
[----:B------:R-:W-:Y:S05]  /*8f80*/  BSYNC B2 ;  /* 0x0000000000027941 */ /* 0x000fea0003800000 */
.L_x_110:
[----:B------:R-:W-:Y:S01]  /*8f90*/  ISETP.LT.OR P3, PT, R6, 0x4, !P6 ;  /* 0x000000040600780c */ /* 0x000fe20007761670 */
[----:B------:R-:W-:-:S12]  /*8fa0*/  BSSY B2, `(.L_x_115) ;  /* 0x0000028000027945 */ /* 0x000fd80003800000 */
[----:B------:R-:W-:Y:S05]  /*8fb0*/  @P3 BRA `(.L_x_116) ;  /* 0x0000000000983947 */ /* 0x000fea0003800000 */
[----:B-1----:R-:W1:Y:S01]  /*8fc0*/  S2R R8, SR_CgaCtaId ;  /* 0x0000000000087919 */ /* 0x002e620000008800 */
[----:B------:R-:W-:-:S04]  /*8fd0*/  MOV R5, 0x400 ;  /* 0x0000040000057802 */ /* 0x000fc80000000f00 */
[----:B-1----:R-:W-:Y:S02]  /*8fe0*/  LEA R5, R8, R5, 0x18 ;  /* 0x0000000508057211 */ /* 0x002fe400078ec0ff */
[----:B------:R-:W-:-:S03]  /*8ff0*/  SHF.L.U32 R8, R4, 0x1f, RZ ;  /* 0x0000001f04087819 */ /* 0x000fc600000006ff */
[----:B------:R-:W-:-:S04]  /*9000*/  IMAD R7, R0, 0x8, R5 ;  /* 0x0000000800077824 */ /* 0x000fc800078e0205 */
[----:B------:R-:W1:Y:S02]  /*9010*/  SYNCS.PHASECHK.TRANS64.TRYWAIT P3, [R7+URZ+0x12428], R8 ;  /* 0x01242808070075a7 */ /* 0x000e64000806017f */
[----:B-1----:R-:W-:Y:S05]  /*9020*/  @!P3 BRA `(.L_x_117) ;  /* 0x000000080050b947 */ /* 0x002fea0003800000 */
.L_x_140:
[----:B------:R-:W-:Y:S01]  /*9030*/  UPRMT UR4, UR14, 0x9910, URZ ;  /* 0x000099100e047896 */ /* 0x000fe2000800003f */
[----:B-1----:R-:W-:-:S03]  /*9040*/  @P1 IMAD.MOV.U32 R8, RZ, RZ, 0x2000 ;  /* 0x00002000ff081424 */ /* 0x002fc600078e00ff */
[----:B------:R-:W-:Y:S01]  /*9050*/  UISETP.NE.AND UP0, UPT, UR4, 0x2, UPT ;  /* 0x000000020400788c */ /* 0x000fe2000bf05270 */
[----:B------:R1:W-:Y:S05]  /*9060*/  @P1 SYNCS.ARRIVE.TRANS64 RZ, [R7+URZ+0x12400], R8 ;  /* 0x0124000807ff19a7 */ /* 0x0003ea000800003f */
[----:B------:R-:W-:-:S13]  /*9070*/  PLOP3.LUT P3, PT, PT, PT, UP0, 0x80, 0x0 ;  /* 0x000000000000781c */ /* 0x000fda0003f6f008 */
[----:B-1----:R-:W-:Y:S05]  /*9080*/  @P3 BRA `(.L_x_118) ;  /* 0x0000000000043947 */ /* 0x002fea0003800000 */
[----:B------:R-:W-:Y:S01]  /*9090*/  BPT.TRAP 0x1 ;  /* 0x000000040000795c */ /* 0x000fe20000300000 */
.L_x_118:
[----:B------:R-:W-:Y:S05]  /*90a0*/  @P0 BRA `(.L_x_119) ;  /* 0x0000000000040947 */ /* 0x000fea0003800000 */
[----:B------:R-:W-:Y:S01]  /*90b0*/  BPT.TRAP 0x1 ;  /* 0x000000040000795c */ /* 0x000fe20000300000 */
.L_x_119:
        /* <DEDUP_REMOVED lines=11> */
[----:B------:R-:W-:Y:S01]  /*9170*/  IADD3 R0, R0, 0x1, RZ ;  /* 0x0000000100007810 */ /* 0x000fe20007ffe0ff */
[----:B------:R-:W-:-:S02]  /*9180*/  VIADD R9, R9, 0x1 ;  /* 0x0000000109097836 */ /* 0x000fc40000000000 */
        /* <DEDUP_REMOVED lines=9> */
.L_x_116:
[----:B------:R-:W-:Y:S05]  /*9220*/  BSYNC B2 ;  /* 0x0000000000027941 */ /* 0x000fea0003800000 */
.L_x_115:
[C---:B------:R-:W-:Y:S01]  /*9230*/  ISETP.GT.AND P3, PT, R6.reuse, 0x4, PT ;  /* 0x000000040600780c */ /* 0x040fe20003f64270 */
[----:B------:R-:W-:-:S12]  /*9240*/  VIADD R6, R6, 0xfffffffe ;  /* 0xfffffffe06067836 */ /* 0x000fd80000000000 */
[----:B------:R-:W-:Y:S05]  /*9250*/  @P3 BRA `(.L_x_120) ;  /* 0xfffffff800ac3947 */ /* 0x000fea000383ffff */
.L_x_109:
[----:B------:R-:W-:Y:S05]  /*9260*/  BSYNC B1 ;  /* 0x0000000000017941 */ /* 0x000fea0003800000 */
.L_x_108:
[----:B------:R-:W-:Y:S01]  /*9270*/  VIADD R17, R17, UR15 ;  /* 0x0000000f11117c36 */ /* 0x000fe20008000000 */
[----:B------:R-:W-:Y:S01]  /*9280*/  ULDC UR4, c[0x0][0xa00] ;  /* 0x0002800000047ab9 */ /* 0x000fe20000000800 */
[----:B-1----:R-:W-:-:S03]  /*9290*/  PRMT R5, RZ, 0x7610, R5 ;  /* 0x00007610ff057816 */ /* 0x002fc60000000005 */
[----:B------:R-:W-:-:S13]  /*92a0*/  ISETP.GE.AND P3, PT, R17, UR4, PT ;  /* 0x0000000411007c0c */ /* 0x000fda000bf66270 */
[----:B------:R-:W-:Y:S05]  /*92b0*/  @!P3 BRA `(.L_x_121) ;  /* 0xfffffff0007cb947 */ /* 0x000fea000383ffff */
[----:B------:R-:W-:Y:S05]  /*92c0*/  BSYNC B0 ;  /* 0x0000000000007941 */ /* 0x000fea0003800000 */
.L_x_93:
[----:B------:R-:W-:Y:S05]  /*92d0*/  EXIT ;  /* 0x000000000000794d */ /* 0x000fea0003800000 */
.L_x_17:
[----:B-1----:R-:W-:-:S04]  /*92e0*/  MOV R4, UR4 ;  /* 0x0000000400047c02 */ /* 0x002fc80008000f00 */
[----:B------:R1:W2:Y:S03]  /*92f0*/  SYNCS.PHASECHK.TRANS64.TRYWAIT P1, [R4+URZ+0x12450], R3 ;  /* 0x01245003040075a7 */ /* 0x0002a6000802017f */
[----:B--2---:R-:W-:Y:S05]  /*9300*/  @!P1 NANOSLEEP.SYNCS 0x989680 ;  /* 0x009896800000995d */ /* 0x004fea0003900000 */
[----:B------:R-:W2:Y:S02]  /*9310*/  @!P1 SYNCS.PHASECHK.TRANS64 P1, [R4+URZ+0x12450], R3 ;  /* 0x01245003040095a7 */ /* 0x000ea4000802007f */
[----:B--2---:R-:W-:Y:S05]  /*9320*/  @!P1 BRA `(.L_x_17) ;  /* 0xfffffffc00ec9947 */ /* 0x004fea000383ffff */
[----:B------:R-:W-:Y:S05]  /*9330*/  BRA `(.L_x_122) ;  /* 0xffffff8000207947 */ /* 0x000fea000383ffff */
.L_x_19:
[----:B-1----:R-:W-:-:S04]  /*9340*/  IMAD.U32 R6, RZ, RZ, UR22 ;  /* 0x00000016ff067e24 */ /* 0x002fc8000f8e00ff */
[----:B------:R1:W2:Y:S03]  /*9350*/  SYNCS.PHASECHK.TRANS64.TRYWAIT P1, [R6+URZ+0x12400], R3 ;  /* 0x01240003060075a7 */ /* 0x0002a6000802017f */
[----:B--2---:R-:W-:Y:S05]  /*9360*/  @!P1 NANOSLEEP.SYNCS 0x989680 ;  /* 0x009896800000995d */ /* 0x004fea0003900000 */
[----:B------:R-:W2:Y:S02]  /*9370*/  @!P1 SYNCS.PHASECHK.TRANS64 P1, [R6+URZ+0x12400], R3 ;  /* 0x01240003060095a7 */ /* 0x000ea4000802007f */
[----:B--2---:R-:W-:Y:S05]  /*9380*/  @!P1 BRA `(.L_x_19) ;  /* 0xfffffffc00ec9947 */ /* 0x004fea000383ffff */
[----:B------:R-:W-:Y:S05]  /*9390*/  BRA `(.L_x_123) ;  /* 0xffffff8000347947 */ /* 0x000fea000383ffff */
.L_x_20:
[----:B-1----:R-:W-:-:S04]  /*93a0*/  IMAD.U32 R3, RZ, RZ, UR20 ;  /* 0x00000014ff037e24 */ /* 0x002fc8000f8e00ff */
[----:B------:R1:W2:Y:S03]  /*93b0*/  SYNCS.PHASECHK.TRANS64.TRYWAIT P1, [R3+URZ+-0x8], R4 ;  /* 0xfffff804030075a7 */ /* 0x0002a6000802017f */
[----:B--2---:R-:W-:Y:S05]  /*93c0*/  @!P1 NANOSLEEP.SYNCS 0x989680 ;  /* 0x009896800000995d */ /* 0x004fea0003900000 */
[----:B------:R-:W2:Y:S02]  /*93d0*/  @!P1 SYNCS.PHASECHK.TRANS64 P1, [R3+URZ+-0x8], R4 ;  /* 0xfffff804030095a7 */ /* 0x000ea4000802007f */
[----:B--2---:R-:W-:Y:S05]  /*93e0*/  @!P1 BRA `(.L_x_20) ;  /* 0xfffffffc00ec9947 */ /* 0x004fea000383ffff */
[----:B------:R-:W-:Y:S05]  /*93f0*/  BRA `(.L_x_124) ;  /* 0xffffff8000247947 */ /* 0x000fea000383ffff */
.L_x_22:
[----:B-1----:R-:W-:-:S04]  /*9400*/  IMAD.U32 R8, RZ, RZ, UR6 ;  /* 0x00000006ff087e24 */ /* 0x002fc8000f8e00ff */
[----:B------:R1:W2:Y:S03]  /*9410*/  SYNCS.PHASECHK.TRANS64.TRYWAIT P1, [R8+URZ+0x12400], R7 ;  /* 0x01240007080075a7 */ /* 0x0002a6000802017f */
[----:B--2---:R-:W-:Y:S05]  /*9420*/  @!P1 NANOSLEEP.SYNCS 0x989680 ;  /* 0x009896800000995d */ /* 0x004fea0003900000 */
[----:B------:R-:W2:Y:S02]  /*9430*/  @!P1 SYNCS.PHASECHK.TRANS64 P1, [R8+URZ+0x12400], R7 ;  /* 0x01240007080095a7 */ /* 0x000ea4000802007f */
[----:B--2---:R-:W-:Y:S05]  /*9440*/  @!P1 BRA `(.L_x_22) ;  /* 0xfffffffc00ec9947 */ /* 0x004fea000383ffff */
[----:B------:R-:W-:Y:S05]  /*9450*/  BRA `(.L_x_125) ;  /* 0xffffff9400a87947 */ /* 0x000fea000383ffff */
.L_x_27:
[----:B-1----:R-:W-:-:S04]  /*9460*/  MOV R5, UR6 ;  /* 0x0000000600057c02 */ /* 0x002fc80008000f00 */
[----:B------:R1:W2:Y:S03]  /*9470*/  SYNCS.PHASECHK.TRANS64.TRYWAIT P2, [R5+URZ+0x12400], R0 ;  /* 0x01240000050075a7 */ /* 0x0002a6000804017f */
[----:B--2---:R-:W-:Y:S05]  /*9480*/  @!P2 NANOSLEEP.SYNCS 0x989680 ;  /* 0x009896800000a95d */ /* 0x004fea0003900000 */
[----:B------:R-:W2:Y:S02]  /*9490*/  @!P2 SYNCS.PHASECHK.TRANS64 P2, [R5+URZ+0x12400], R0 ;  /* 0x012400000500a5a7 */ /* 0x000ea4000804007f */
[----:B--2---:R-:W-:Y:S05]  /*94a0*/  @!P2 BRA `(.L_x_27) ;  /* 0xfffffffc00eca947 */ /* 0x004fea000383ffff */
[----:B------:R-:W-:Y:S05]  /*94b0*/  BRA `(.L_x_126) ;  /* 0xffffff98005c7947 */ /* 0x000fea000383ffff */
.L_x_31:
[----:B-1----:R-:W-:-:S04]  /*94c0*/  IMAD.U32 R9, RZ, RZ, UR6 ;  /* 0x00000006ff097e24 */ /* 0x002fc8000f8e00ff */
[----:B------:R1:W2:Y:S03]  /*94d0*/  SYNCS.PHASECHK.TRANS64.TRYWAIT P2, [R9+URZ+0x12400], R40 ;  /* 0x01240028090075a7 */ /* 0x0002a6000804017f */
[----:B--2---:R-:W-:Y:S05]  /*94e0*/  @!P2 NANOSLEEP.SYNCS 0x989680 ;  /* 0x009896800000a95d */ /* 0x004fea0003900000 */
[----:B------:R-:W2:Y:S02]  /*94f0*/  @!P2 SYNCS.PHASECHK.TRANS64 P2, [R9+URZ+0x12400], R40 ;  /* 0x012400280900a5a7 */ /* 0x000ea4000804007f */
[----:B--2---:R-:W-:Y:S05]  /*9500*/  @!P2 BRA `(.L_x_31) ;  /* 0xfffffffc00eca947 */ /* 0x004fea000383ffff */
[----:B------:R-:W-:Y:S05]  /*9510*/  BRA `(.L_x_30) ;  /* 0xffffffac00747947 */ /* 0x000fea000383ffff */
.L_x_39:
[----:B-1----:R-:W-:-:S04]  /*9520*/  IMAD.U32 R5, RZ, RZ, UR6 ;  /* 0x00000006ff057e24 */ /* 0x002fc8000f8e00ff */
[----:B------:R1:W2:Y:S03]  /*9530*/  SYNCS.PHASECHK.TRANS64.TRYWAIT P2, [R5+URZ+0x12400], R4 ;  /* 0x01240004050075a7 */ /* 0x0002a6000804017f */
[----:B--2---:R-:W-:Y:S05]  /*9540*/  @!P2 NANOSLEEP.SYNCS 0x989680 ;  /* 0x009896800000a95d */ /* 0x004fea0003900000 */
[----:B------:R-:W2:Y:S02]  /*9550*/  @!P2 SYNCS.PHASECHK.TRANS64 P2, [R5+URZ+0x12400], R4 ;  /* 0x012400040500a5a7 */ /* 0x000ea4000804007f */
[----:B--2---:R-:W-:Y:S05]  /*9560*/  @!P2 BRA `(.L_x_39) ;  /* 0xfffffffc00eca947 */ /* 0x004fea000383ffff */
[----:B------:R-:W-:Y:S05]  /*9570*/  BRA `(.L_x_127) ;  /* 0xffffffb000687947 */ /* 0x000fea000383ffff */
.L_x_43:
[----:B-1----:R-:W-:-:S04]  /*9580*/  IMAD.U32 R9, RZ, RZ, UR6 ;  /* 0x00000006ff097e24 */ /* 0x002fc8000f8e00ff */
[----:B------:R1:W2:Y:S03]  /*9590*/  SYNCS.PHASECHK.TRANS64.TRYWAIT P2, [R9+URZ+0x12400], R0 ;  /* 0x01240000090075a7 */ /* 0x0002a6000804017f */
[----:B--2---:R-:W-:Y:S05]  /*95a0*/  @!P2 NANOSLEEP.SYNCS 0x989680 ;  /* 0x009896800000a95d */ /* 0x004fea0003900000 */
[----:B------:R-:W2:Y:S02]  /*95b0*/  @!P2 SYNCS.PHASECHK.TRANS64 P2, [R9+URZ+0x12400], R0 ;  /* 0x012400000900a5a7 */ /* 0x000ea4000804007f */
[----:B--2---:R-:W-:Y:S05]  /*95c0*/  @!P2 BRA `(.L_x_43) ;  /* 0xfffffffc00eca947 */ /* 0x004fea000383ffff */
[----:B------:R-:W-:Y:S05]  /*95d0*/  BRA `(.L_x_42) ;  /* 0xffffffc800c47947 */ /* 0x000fea000383ffff */
.L_x_63:
[----:B-1----:R-:W-:-:S04]  /*95e0*/  MOV R3, UR20 ;  /* 0x0000001400037c02 */ /* 0x002fc80008000f00 */
[----:B------:R1:W2:Y:S03]  /*95f0*/  SYNCS.PHASECHK.TRANS64.TRYWAIT P1, [R3+URZ+0x8], R0 ;  /* 0x00000800030075a7 */ /* 0x0002a6000802017f */
[----:B--2---:R-:W-:Y:S05]  /*9600*/  @!P1 NANOSLEEP.SYNCS 0x989680 ;  /* 0x009896800000995d */ /* 0x004fea0003900000 */
[----:B------:R-:W2:Y:S02]  /*9610*/  @!P1 SYNCS.PHASECHK.TRANS64 P1, [R3+URZ+0x8], R0 ;  /* 0x00000800030095a7 */ /* 0x000ea4000802007f */
[----:B--2---:R-:W-:Y:S05]  /*9620*/  @!P1 BRA `(.L_x_63) ;  /* 0xfffffffc00ec9947 */ /* 0x004fea000383ffff */
[----:B------:R-:W-:Y:S05]  /*9630*/  BRA `(.L_x_128) ;  /* 0xffffffd400647947 */ /* 0x000fea000383ffff */
.L_x_78:
[----:B------:R-:W-:Y:S01]  /*9640*/  BSSY B1, `(.L_x_129) ;  /* 0x0000006000017945 */ /* 0x000fe20003800000 */
[----:B------:R-:W-:-:S07]  /*9650*/  IMAD.MOV.U32 R15, RZ, RZ, -0x1 ;  /* 0xffffffffff0f7424 */ /* 0x000fce00078e00ff */
[----:B------:R-:W-:Y:S05]  /*9660*/  WARPSYNC.COLLECTIVE R15, `(.L_x_130) ;  /* 0x000000000f0c7348 */ /* 0x000fea0003c00000 */
[----:B------:R-:W-:Y:S02]  /*9670*/  ELECT P6, UR62, PT ;  /* 0x00000000003e782f */ /* 0x000fe400038c0000 */
[----:B------:R-:W-:Y:S01]  /*9680*/  MOV R14, UR62 ;  /* 0x0000003e000e7c02 */ /* 0x000fe20008000f00 */
[----:B------:R-:W-:Y:S10]  /*9690*/  ENDCOLLECTIVE ;  /* 0x000000000000791b */ /* 0x000ff40003800000 */
.L_x_130:
[----:B------:R-:W-:Y:S05]  /*96a0*/  BSYNC B1 ;  /* 0x0000000000017941 */ /* 0x000fea0003800000 */
.L_x_129:
[----:B------:R-:W-:Y:S05]  /*96b0*/  BRA `(.L_x_131) ;  /* 0xffffffe400b47947 */ /* 0x000fea000383ffff */
.L_x_81:
[----:B-1----:R1:W2:Y:S02]  /*96c0*/  SYNCS.PHASECHK.TRANS64.TRYWAIT P2, [R7+URZ+0x12460], R6 ;  /* 0x01246006070075a7 */ /* 0x0022a4000804017f */
[----:B--2---:R-:W-:Y:S05]  /*96d0*/  @!P2 NANOSLEEP.SYNCS 0x989680 ;  /* 0x009896800000a95d */ /* 0x004fea0003900000 */
[----:B------:R-:W2:Y:S02]  /*96e0*/  @!P2 SYNCS.PHASECHK.TRANS64 P2, [R7+URZ+0x12460], R6 ;  /* 0x012460060700a5a7 */ /* 0x000ea4000804007f */
[----:B--2---:R-:W-:Y:S05]  /*96f0*/  @!P2 BRA `(.L_x_81) ;  /* 0xfffffffc00f0a947 */ /* 0x004fea000383ffff */
[----:B------:R-:W-:Y:S05]  /*9700*/  BRA `(.L_x_132) ;  /* 0xffffffe400d47947 */ /* 0x000fea000383ffff */
.L_x_86:
[----:B-1----:R1:W2:Y:S02]  /*9710*/  SYNCS.PHASECHK.TRANS64.TRYWAIT P2, [R7+URZ+0x124b0], R4 ;  /* 0x0124b004070075a7 */ /* 0x0022a4000804017f */
[----:B--2---:R-:W-:Y:S05]  /*9720*/  @!P2 NANOSLEEP.SYNCS 0x989680 ;  /* 0x009896800000a95d */ /* 0x004fea0003900000 */
[----:B------:R-:W2:Y:S02]  /*9730*/  @!P2 SYNCS.PHASECHK.TRANS64 P2, [R7+URZ+0x124b0], R4 ;  /* 0x0124b0040700a5a7 */ /* 0x000ea4000804007f */
[----:B--2---:R-:W-:Y:S05]  /*9740*/  @!P2 BRA `(.L_x_86) ;  /* 0xfffffffc00f0a947 */ /* 0x004fea000383ffff */
[----:B------:R-:W-:Y:S05]  /*9750*/  BRA `(.L_x_85) ;  /* 0xffffffe800647947 */ /* 0x000fea000383ffff */
.L_x_89:
[----:B-1----:R1:W2:Y:S02]  /*9760*/  SYNCS.PHASECHK.TRANS64.TRYWAIT P2, [R4+URZ+0x12460], R9 ;  /* 0x01246009040075a7 */ /* 0x0022a4000804017f */
[----:B--2---:R-:W-:Y:S05]  /*9770*/  @!P2 NANOSLEEP.SYNCS 0x989680 ;  /* 0x009896800000a95d */ /* 0x004fea0003900000 */
[----:B------:R-:W2:Y:S02]  /*9780*/  @!P2 SYNCS.PHASECHK.TRANS64 P2, [R4+URZ+0x12460], R9 ;  /* 0x012460090400a5a7 */ /* 0x000ea4000804007f */
[----:B--2---:R-:W-:Y:S05]  /*9790*/  @!P2 BRA `(.L_x_89) ;  /* 0xfffffffc00f0a947 */ /* 0x004fea000383ffff */
[----:B------:R-:W-:Y:S05]  /*97a0*/  BRA `(.L_x_133) ;  /* 0xffffffe800787947 */ /* 0x000fea000383ffff */
.L_x_94:
[----:B------:R-:W-:Y:S01]  /*97b0*/  BSSY B1, `(.L_x_134) ;  /* 0x0000006000017945 */ /* 0x000fe20003800000 */
[----:B------:R-:W-:-:S07]  /*97c0*/  IMAD.MOV.U32 R15, RZ, RZ, -0x1 ;  /* 0xffffffffff0f7424 */ /* 0x000fce00078e00ff */
[----:B------:R-:W-:Y:S05]  /*97d0*/  WARPSYNC.COLLECTIVE R15, `(.L_x_135) ;  /* 0x000000000f0c7348 */ /* 0x000fea0003c00000 */
[----:B------:R-:W-:Y:S02]  /*97e0*/  ELECT P6, UR62, PT ;  /* 0x00000000003e782f */ /* 0x000fe400038c0000 */
[----:B------:R-:W-:Y:S01]  /*97f0*/  MOV R14, UR62 ;  /* 0x0000003e000e7c02 */ /* 0x000fe20008000f00 */
[----:B------:R-:W-:Y:S10]  /*9800*/  ENDCOLLECTIVE ;  /* 0x000000000000791b */ /* 0x000ff40003800000 */
.L_x_135:
[----:B------:R-:W-:Y:S05]  /*9810*/  BSYNC B1 ;  /* 0x0000000000017941 */ /* 0x000fea0003800000 */
.L_x_134:
[----:B------:R-:W-:Y:S05]  /*9820*/  BRA `(.L_x_136) ;  /* 0xffffffec00b87947 */ /* 0x000fea000383ffff */
.L_x_97:
[----:B-1----:R1:W2:Y:S02]  /*9830*/  SYNCS.PHASECHK.TRANS64.TRYWAIT P4, [R8+URZ+0x12428], R7 ;  /* 0x01242807080075a7 */ /* 0x0022a4000808017f */
[----:B--2---:R-:W-:Y:S05]  /*9840*/  @!P4 NANOSLEEP.SYNCS 0x989680 ;  /* 0x009896800000c95d */ /* 0x004fea0003900000 */
[----:B------:R-:W2:Y:S02]  /*9850*/  @!P4 SYNCS.PHASECHK.TRANS64 P4, [R8+URZ+0x12428], R7 ;  /* 0x012428070800c5a7 */ /* 0x000ea4000808007f */
[----:B--2---:R-:W-:Y:S05]  /*9860*/  @!P4 BRA `(.L_x_97) ;  /* 0xfffffffc00f0c947 */ /* 0x004fea000383ffff */
[----:B------:R-:W-:Y:S05]  /*9870*/  BRA `(.L_x_137) ;  /* 0xffffffec00cc7947 */ /* 0x000fea000383ffff */
.L_x_102:
[----:B-1----:R1:W2:Y:S02]  /*9880*/  SYNCS.PHASECHK.TRANS64.TRYWAIT P4, [R5+URZ+0x124b0], R8 ;  /* 0x0124b008050075a7 */ /* 0x0022a4000808017f */
[----:B--2---:R-:W-:Y:S05]  /*9890*/  @!P4 NANOSLEEP.SYNCS 0x989680 ;  /* 0x009896800000c95d */ /* 0x004fea0003900000 */
[----:B------:R-:W2:Y:S02]  /*98a0*/  @!P4 SYNCS.PHASECHK.TRANS64 P4, [R5+URZ+0x124b0], R8 ;  /* 0x0124b0080500c5a7 */ /* 0x000ea4000808007f */
[----:B--2---:R-:W-:Y:S05]  /*98b0*/  @!P4 BRA `(.L_x_102) ;  /* 0xfffffffc00f0c947 */ /* 0x004fea000383ffff */
[----:B------:R-:W-:Y:S05]  /*98c0*/  BRA `(.L_x_101) ;  /* 0xfffffff000587947 */ /* 0x000fea000383ffff */
.L_x_105:
[----:B-1----:R1:W2:Y:S02]  /*98d0*/  SYNCS.PHASECHK.TRANS64.TRYWAIT P3, [R7+URZ+0x12428], R8 ;  /* 0x01242808070075a7 */ /* 0x0022a4000806017f */
[----:B--2---:R-:W-:Y:S05]  /*98e0*/  @!P3 NANOSLEEP.SYNCS 0x989680 ;  /* 0x009896800000b95d */ /* 0x004fea0003900000 */
[----:B------:R-:W2:Y:S02]  /*98f0*/  @!P3 SYNCS.PHASECHK.TRANS64 P3, [R7+URZ+0x12428], R8 ;  /* 0x012428080700b5a7 */ /* 0x000ea4000806007f */
[----:B--2---:R-:W-:Y:S05]  /*9900*/  @!P3 BRA `(.L_x_105) ;  /* 0xfffffffc00f0b947 */ /* 0x004fea000383ffff */
[----:B------:R-:W-:Y:S05]  /*9910*/  BRA `(.L_x_138) ;  /* 0xfffffff000707947 */ /* 0x000fea000383ffff */
.L_x_112:
[----:B-1----:R1:W2:Y:S02]  /*9920*/  SYNCS.PHASECHK.TRANS64.TRYWAIT P3, [R7+URZ+0x12428], R8 ;  /* 0x01242808070075a7 */ /* 0x0022a4000806017f */
[----:B--2---:R-:W-:Y:S05]  /*9930*/  @!P3 NANOSLEEP.SYNCS 0x989680 ;  /* 0x009896800000b95d */ /* 0x004fea0003900000 */
[----:B------:R-:W2:Y:S02]  /*9940*/  @!P3 SYNCS.PHASECHK.TRANS64 P3, [R7+URZ+0x12428], R8 ;  /* 0x012428080700b5a7 */ /* 0x000ea4000806007f */
[----:B--2---:R-:W-:Y:S05]  /*9950*/  @!P3 BRA `(.L_x_112) ;  /* 0xfffffffc00f0b947 */ /* 0x004fea000383ffff */
[----:B------:R-:W-:Y:S05]  /*9960*/  BRA `(.L_x_139) ;  /* 0xfffffff4000c7947 */ /* 0x000fea000383ffff */
.L_x_117:
[----:B-1----:R1:W2:Y:S02]  /*9970*/  SYNCS.PHASECHK.TRANS64.TRYWAIT P3, [R7+URZ+0x12428], R8 ;  /* 0x01242808070075a7 */ /* 0x0022a4000806017f */
[----:B--2---:R-:W-:Y:S05]  /*9980*/  @!P3 NANOSLEEP.SYNCS 0x989680 ;  /* 0x009896800000b95d */ /* 0x004fea0003900000 */
[----:B------:R-:W2:Y:S02]  /*9990*/  @!P3 SYNCS.PHASECHK.TRANS64 P3, [R7+URZ+0x12428], R8 ;  /* 0x012428080700b5a7 */ /* 0x000ea4000806007f */
[----:B--2---:R-:W-:Y:S05]  /*99a0*/  @!P3 BRA `(.L_x_117) ;  /* 0xfffffffc00f0b947 */ /* 0x004fea000383ffff */
[----:B------:R-:W-:Y:S05]  /*99b0*/  BRA `(.L_x_140) ;  /* 0xfffffff4009c7947 */ /* 0x000fea000383ffff */
        .weak           $__internal_0_$__cuda_sm20_rcp_rn_f32_slowpath
        .type           $__internal_0_$__cuda_sm20_rcp_rn_f32_slowpath,@function
        .size           $__internal_0_$__cuda_sm20_rcp_rn_f32_slowpath,(.L_x_146 - $__internal_0_$__cuda_sm20_rcp_rn_f32_slowpath)
$__internal_0_$__cuda_sm20_rcp_rn_f32_slowpath:
[----:B------:R-:W-:Y:S01]  /*99c0*/  IMAD.SHL.U32 R0, R3, 0x2, RZ ;  /* 0x0000000203007824 */ /* 0x000fe200078e00ff */
[----:B------:R-:W-:Y:S04]  /*99d0*/  BSSY B2, `(.L_x_141) ;  /* 0x0000030000027945 */ /* 0x000fe80003800000 */
[----:B------:R-:W-:-:S04]  /*99e0*/  SHF.R.U32.HI R21, RZ, 0x18, R0 ;  /* 0x00000018ff157819 */ /* 0x000fc80000011600 */
[----:B------:R-:W-:-:S13]  /*99f0*/  ISETP.NE.U32.AND P0, PT, R21, RZ, PT ;  /* 0x000000ff1500720c */ /* 0x000fda0003f05070 */
[----:B------:R-:W-:Y:S05]  /*9a00*/  @P0 BRA `(.L_x_142) ;  /* 0x0000000000280947 */ /* 0x000fea0003800000 */
[----:B------:R-:W-:-:S04]  /*9a10*/  SHF.L.U32 R0, R3, 0x1, RZ ;  /* 0x0000000103007819 */ /* 0x000fc800000006ff */
[----:B------:R-:W-:-:S13]  /*9a20*/  ISETP.NE.AND P0, PT, R0, RZ, PT ;  /* 0x000000ff0000720c */ /* 0x000fda0003f05270 */
[----:B------:R-:W-:Y:S01]  /*9a30*/  @P0 FFMA R7, R3, 1.84467440737095516160e+19, RZ ;  /* 0x5f80000003070823 */ /* 0x000fe200000000ff */
[----:B------:R-:W-:Y:S08]  /*9a40*/  @!P0 MUFU.RCP R6, R3 ;  /* 0x0000000300068308 */ /* 0x000ff00000001000 */
[----:B------:R-:W1:Y:S02]  /*9a50*/  @P0 MUFU.RCP R0, R7 ;  /* 0x0000000700000308 */ /* 0x000e640000001000 */
[----:B-1----:R-:W-:-:S04]  /*9a60*/  @P0 FFMA R12, R7, R0, -1 ;  /* 0xbf800000070c0423 */ /* 0x002fc80000000000 */
[----:B------:R-:W-:-:S04]  /*9a70*/  @P0 FADD.FTZ R13, -R12, -RZ ;  /* 0x800000ff0c0d0221 */ /* 0x000fc80000010100 */
[----:B------:R-:W-:-:S04]  /*9a80*/  @P0 FFMA R0, R0, R13, R0 ;  /* 0x0000000d00000223 */ /* 0x000fc80000000000 */
[----:B------:R-:W-:Y:S01]  /*9a90*/  @P0 FFMA R6, R0, 1.84467440737095516160e+19, RZ ;  /* 0x5f80000000060823 */ /* 0x000fe200000000ff */
[----:B------:R-:W-:Y:S06]  /*9aa0*/  BRA `(.L_x_143) ;  /* 0x0000000000887947 */ /* 0x000fec0003800000 */
.L_x_142:
[----:B------:R-:W-:-:S05]  /*9ab0*/  VIADD R24, R21, 0xffffff03 ;  /* 0xffffff0315187836 */ /* 0x000fca0000000000 */
[----:B------:R-:W-:-:S13]  /*9ac0*/  ISETP.GT.U32.AND P0, PT, R24, 0x1, PT ;  /* 0x000000011800780c */ /* 0x000fda0003f04070 */
[----:B------:R-:W-:Y:S05]  /*9ad0*/  @P0 BRA `(.L_x_144) ;  /* 0x0000000000780947 */ /* 0x000fea0003800000 */
[----:B------:R-:W-:Y:S01]  /*9ae0*/  LOP3.LUT R0, R3, 0x7fffff, RZ, 0xc0, !PT ;  /* 0x007fffff03007812 */ /* 0x000fe200078ec0ff */
[----:B------:R-:W-:-:S03]  /*9af0*/  IMAD.MOV.U32 R13, RZ, RZ, 0x3 ;  /* 0x00000003ff0d7424 */ /* 0x000fc600078e00ff */
[----:B------:R-:W-:Y:S02]  /*9b00*/  LOP3.LUT R0, R0, 0x3f800000, RZ, 0xfc, !PT ;  /* 0x3f80000000007812 */ /* 0x000fe400078efcff */
[----:B------:R-:W-:Y:S02]  /*9b10*/  SHF.L.U32 R13, R13, R24, RZ ;  /* 0x000000180d0d7219 */ /* 0x000fe400000006ff */
[----:B------:R-:W1:Y:S02]  /*9b20*/  MUFU.RCP R7, R0 ;  /* 0x0000000000077308 */ /* 0x000e640000001000 */
[----:B-1----:R-:W-:-:S04]  /*9b30*/  FFMA R6, R0, R7, -1 ;  /* 0xbf80000000067423 */ /* 0x002fc80000000007 */
[----:B------:R-:W-:-:S04]  /*9b40*/  FADD.FTZ R6, -R6, -RZ ;  /* 0x800000ff06067221 */ /* 0x000fc80000010100 */
[CCC-:B------:R-:W-:Y:S01]  /*9b50*/  FFMA.RM R12, R7.reuse, R6.reuse, R7.reuse ;  /* 0x00000006070c7223 */ /* 0x1c0fe20000004007 */
[----:B------:R-:W-:-:S04]  /*9b60*/  FFMA.RP R7, R7, R6, R7 ;  /* 0x0000000607077223 */ /* 0x000fc80000008007 */
[C---:B------:R-:W-:Y:S02]  /*9b70*/  LOP3.LUT R6, R12.reuse, 0x7fffff, RZ, 0xc0, !PT ;  /* 0x007fffff0c067812 */ /* 0x040fe400078ec0ff */
[----:B------:R-:W-:Y:S02]  /*9b80*/  FSETP.NEU.FTZ.AND P0, PT, R12, R7, PT ;  /* 0x000000070c00720b */ /* 0x000fe40003f1d000 */
[----:B------:R-:W-:Y:S02]  /*9b90*/  LOP3.LUT R6, R6, 0x800000, RZ, 0xfc, !PT ;  /* 0x0080000006067812 */ /* 0x000fe400078efcff */
[----:B------:R-:W-:Y:S02]  /*9ba0*/  SEL R7, RZ, 0xffffffff, !P0 ;  /* 0xffffffffff077807 */ /* 0x000fe40004000000 */
[----:B------:R-:W-:-:S03]  /*9bb0*/  LOP3.LUT R13, R13, R6, RZ, 0xc0, !PT ;  /* 0x000000060d0d7212 */ /* 0x000fc600078ec0ff */
[----:B------:R-:W-:Y:S01]  /*9bc0*/  IMAD.MOV R7, RZ, RZ, -R7 ;  /* 0x000000ffff077224 */ /* 0x000fe200078e0a07 */
[----:B------:R-:W-:-:S04]  /*9bd0*/  SHF.R.U32.HI R13, RZ, R24, R13 ;  /* 0x00000018ff0d7219 */ /* 0x000fc8000001160d */
[--C-:B------:R-:W-:Y:S01]  /*9be0*/  LOP3.LUT P1, RZ, R7, R24, R6.reuse, 0xf8, !PT ;  /* 0x0000001807ff7212 */ /* 0x100fe2000782f806 */
[----:B------:R-:W-:Y:S01]  /*9bf0*/  VIADD R7, R21, 0xffffff04 ;  /* 0xffffff0415077836 */ /* 0x000fe20000000000 */
[C---:B------:R-:W-:Y:S02]  /*9c00*/  LOP3.LUT P0, RZ, R13.reuse, 0x1, RZ, 0xc0, !PT ;  /* 0x000000010dff7812 */ /* 0x040fe4000780c0ff */
[----:B------:R-:W-:Y:S02]  /*9c10*/  LOP3.LUT P2, RZ, R13, 0x2, RZ, 0xc0, !PT ;  /* 0x000000020dff7812 */ /* 0x000fe4000784c0ff */
[----:B------:R-:W-:Y:S02]  /*9c20*/  SHF.R.U32.HI R6, RZ, R7, R6 ;  /* 0x00000007ff067219 */ /* 0x000fe40000011606 */
[----:B------:R-:W-:Y:S02]  /*9c30*/  PLOP3.LUT P0, PT, P0, P1, P2, 0xe0, 0x0 ;  /* 0x000000000000781c */ /* 0x000fe40000703c20 */
[----:B------:R-:W-:-:S02]  /*9c40*/  LOP3.LUT P1, RZ, R3, 0x7fffff, RZ, 0xc0, !PT ;  /* 0x007fffff03ff7812 */ /* 0x000fc4000782c0ff */
[----:B------:R-:W-:-:S04]  /*9c50*/  SEL R0, RZ, 0x1, !P0 ;  /* 0x00000001ff007807 */ /* 0x000fc80004000000 */
[----:B------:R-:W-:-:S04]  /*9c60*/  IADD3 R0, -R0, RZ, RZ ;  /* 0x000000ff00007210 */ /* 0x000fc80007ffe1ff */
[----:B------:R-:W-:-:S13]  /*9c70*/  ISETP.GE.AND P0, PT, R0, RZ, PT ;  /* 0x000000ff0000720c */ /* 0x000fda0003f06270 */
[----:B------:R-:W-:-:S04]  /*9c80*/  @!P0 VIADD R6, R6, 0x1 ;  /* 0x0000000106068836 */ /* 0x000fc80000000000 */
[----:B------:R-:W-:-:S05]  /*9c90*/  @!P1 IMAD.SHL.U32 R6, R6, 0x2, RZ ;  /* 0x0000000206069824 */ /* 0x000fca00078e00ff */
[----:B------:R-:W-:Y:S01]  /*9ca0*/  LOP3.LUT R6, R6, 0x80000000, R3, 0xf8, !PT ;  /* 0x8000000006067812 */ /* 0x000fe200078ef803 */
[----:B------:R-:W-:Y:S06]  /*9cb0*/  BRA `(.L_x_143) ;  /* 0x0000000000047947 */ /* 0x000fec0003800000 */
.L_x_144:
[----:B------:R1:W2:Y:S02]  /*9cc0*/  MUFU.RCP R6, R3 ;  /* 0x0000000300067308 */ /* 0x0002a40000001000 */
.L_x_143:
[----:B------:R-:W-:Y:S05]  /*9cd0*/  BSYNC B2 ;  /* 0x0000000000027941 */ /* 0x000fea0003800000 */
.L_x_141:
[----:B--2---:R-:W-:Y:S01]  /*9ce0*/  MOV R0, R6 ;  /* 0x0000000600007202 */ /* 0x004fe20000000f00 */
[----:B------:R-:W-:Y:S02]  /*9cf0*/  IMAD.MOV.U32 R6, RZ, RZ, R14 ;  /* 0x000000ffff067224 */ /* 0x000fe400078e000e */
[----:B------:R-:W-:-:S04]  /*9d00*/  IMAD.MOV.U32 R7, RZ, RZ, 0x0 ;  /* 0x00000000ff077424 */ /* 0x000fc800078e00ff */
[----:B-1----:R-:W-:Y:S05]  /*9d10*/  RET.REL.NODEC R6 `(_ZN7cutlass13device_kernelINS_4fmha6kernel28FmhaKernelTmaWarpSpecializedINS1_10collective30FmhaMainloopTmaWarpSpecializedINS_10bfloat16_tEffN4cute5tupleIJNS7_1CILi128EEENS9_ILi64EEESB_EEENS8_IJiNS9_ILi1EEENS8_IJiiEEEEEESF_SF_NS4_12CausalFusionEJNS2_6OptionILNS2_3TagE0ENS9_ILb1EEEEENSH_ILSI_2ESJ_EEEEENS4_15FmhaFwdEpilogueIS6_fNS8_IJSB_SB_SB_EEEEENS2_23PersistentTileSchedulerEJSK_SL_EEEEEvNT_6ParamsE) ;  /* 0xffffff6006b87950 */ /* 0x002fea0003c3ffff */
.L_x_145:
[----:B------:R-:W-:-:S00]  /*9d20*/  BRA `(.L_x_145) ;  /* 0xfffffffc00fc7947 */ /* 0x000fc0000383ffff */
[----:B------:R-:W-:-:S00]  /*9d30*/  NOP ;  /* 0x0000000000007918 */ /* 0x000fc00000000000 */
        /* <DEDUP_REMOVED lines=12> */
.L_x_146:


//--------------------- .nv.global.init           --------------------------
	.section	.nv.global.init,"aw",@progbits
.nv.global.init:
	.type		$str$24,@object
	.size		$str$24,($str$25 - $str$24)
$str$24:
        /*0000*/ 	.byte	0x28, 0x61, 0x64, 0x64, 0x72, 0x65, 0x73, 0x73, 0x20, 0x26, 0x20, 0x6d, 0x61, 0x73, 0x6b, 0x29
        /*0010*/ 	.byte	0x20, 0x3d, 0x3d, 0x20, 0x30, 0x00
	.type		$str$25,@object
	.size		$str$25,(__unnamed_1 - $str$25)
$str$25:
        /*0016*/ 	.byte	0x2f, 0x74, 0x6d, 0x70, 0x2f, 0x63, 0x75, 0x74, 0x6c, 0x61, 0x73, 0x73, 0x5f, 0x73, 0x77, 0x65
        /*0026*/ 	.byte	0x65, 0x70, 0x5f, 0x73, 0x72, 0x63, 0x2f, 0x69, 0x6e, 0x63, 0x6c, 0x75, 0x64, 0x65, 0x2f, 0x63
        /*0036*/ 	.byte	0x75, 0x74, 0x65, 0x2f, 0x70, 0x6f, 0x69, 0x6e, 0x74, 0x65, 0x72, 0x5f, 0x66, 0x6c, 0x61, 0x67
        /*0046*/ 	.byte	0x67, 0x65, 0x64, 0x2e, 0x68, 0x70, 0x70, 0x00
	.type		__unnamed_1,@object
	.size		__unnamed_1,(.L_0 - __unnamed_1)
__unnamed_1:
        /*004e*/ 	.byte	0x61, 0x75, 0x74, 0x6f, 0x20, 0x63, 0x75, 0x74, 0x65, 0x3a, 0x3a, 0x61, 0x73, 0x5f, 0x70, 0x6f
        /* <DEDUP_REMOVED lines=27> */
        /*020e*/ 	.byte	0x32, 0x30, 0x34, 0x38, 0x3e, 0x3e, 0x3e, 0x3e, 0x3e, 0x5d, 0x00
.L_0:


//--------------------- .nv.shared._ZN7cutlass13device_kernelINS_4fmha6kernel28FmhaKernelTmaWarpSpecializedINS1_10collective30FmhaMainloopTmaWarpSpecializedINS_10bfloat16_tEffN4cute5tupleIJNS7_1CILi128EEENS9_ILi64EEESB_EEENS8_IJiNS9_ILi1EEENS8_IJiiEEEEEESF_SF_NS4_12CausalFusionEJNS2_6OptionILNS2_3TagE0ENS9_ILb1EEEEENSH_ILSI_2ESJ_EEEEENS4_15FmhaFwdEpilogueIS6_fNS8_IJSB_SB_SB_EEEEENS2_23PersistentTileSchedulerEJSK_SL_EEEEEvNT_6ParamsE --------------------------
	.section	.nv.shared._ZN7cutlass13device_kernelINS_4fmha6kernel28FmhaKernelTmaWarpSpecializedINS1_10collective30FmhaMainloopTmaWarpSpecializedINS_10bfloat16_tEffN4cute5tupleIJNS7_1CILi128EEENS9_ILi64EEESB_EEENS8_IJiNS9_ILi1EEENS8_IJiiEEEEEESF_SF_NS4_12CausalFusionEJNS2_6OptionILNS2_3TagE0ENS9_ILb1EEEEENSH_ILSI_2ESJ_EEEEENS4_15FmhaFwdEpilogueIS6_fNS8_IJSB_SB_SB_EEEEENS2_23PersistentTileSchedulerEJSK_SL_EEEEEvNT_6ParamsE,"aw",@nobits
	.sectionflags	@""
	.align	16
	.zero		1024


//--------------------- .nv.shared.reserved.0     --------------------------
	.section	.nv.shared.reserved.0,"aw",@nobits
	.weak		__nv_reservedSMEM_offset_0_alias
	.size		__nv_reservedSMEM_offset_0_alias, 0, 0
	.other		__nv_reservedSMEM_offset_0_alias,@"STO_CUDA_RESERVED_SHARED STV_DEFAULT"
__nv_reservedSMEM_offset_0_alias:
	.zero		0


//--------------------- .nv.global                --------------------------
	.section	.nv.global,"aw",@nobits
.nv.global:
	.type		_ZN39_INTERNAL_8bcc65ed_4_k_cu_2d0a0877_32784cute1_E,@object
	.size		_ZN39_INTERNAL_8bcc65ed_4_k_cu_2d0a0877_32784cute1_E,(_ZN39_INTERNAL_8bcc65ed_4_k_cu_2d0a0877_32784cuda3std3__45__cpo6cbeginE - _ZN39_INTERNAL_8bcc65ed_4_k_cu_2d0a0877_32784cute1_E)
_ZN39_INTERNAL_8bcc65ed_4_k_cu_2d0a0877_32784cute1_E:
	.zero		1
	.type		_ZN39_INTERNAL_8bcc65ed_4_k_cu_2d0a0877_32784cuda3std3__45__cpo6cbeginE,@object
	.size		_ZN39_INTERNAL_8bcc65ed_4_k_cu_2d0a0877_32784cuda3std3__45__cpo6cbeginE,(_ZN39_INTERNAL_8bcc65ed_4_k_cu_2d0a0877_32784cuda3std3__48in_placeE - _ZN39_INTERNAL_8bcc65ed_4_k_cu_2d0a0877_32784cuda3std3__45__cpo6cbeginE)
_ZN39_INTERNAL_8bcc65ed_4_k_cu_2d0a0877_32784cuda3std3__45__cpo6cbeginE:
	.zero		1
	.type		_ZN39_INTERNAL_8bcc65ed_4_k_cu_2d0a0877_32784cuda3std3__48in_placeE,@object
	.size		_ZN39_INTERNAL_8bcc65ed_4_k_cu_2d0a0877_32784cuda3std3__48in_placeE,(_ZN39_INTERNAL_8bcc65ed_4_k_cu_2d0a0877_32784cuda3std6ranges3__45__cpo9iter_moveE - _ZN39_INTERNAL_8bcc65ed_4_k_cu_2d0a0877_32784cuda3std3__48in_placeE)
_ZN39_INTERNAL_8bcc65ed_4_k_cu_2d0a0877_32784cuda3std3__48in_placeE:
	.zero		1
	.type		_ZN39_INTERNAL_8bcc65ed_4_k_cu_2d0a0877_32784cuda3std6ranges3__45__cpo9iter_moveE,@object
	.size		_ZN39_INTERNAL_8bcc65ed_4_k_cu_2d0a0877_32784cuda3std6ranges3__45__cpo9iter_moveE,(_ZN39_INTERNAL_8bcc65ed_4_k_cu_2d0a0877_32784cuda3std3__45__cpo5beginE - _ZN39_INTERNAL_8bcc65ed_4_k_cu_2d0a0877_32784cuda3std6ranges3__45__cpo9iter_moveE)
_ZN39_INTERNAL_8bcc65ed_4_k_cu_2d0a0877_32784cuda3std6ranges3__45__cpo9iter_moveE:
	.zero		1
	.type		_ZN39_INTERNAL_8bcc65ed_4_k_cu_2d0a0877_32784cuda3std3__45__cpo5beginE,@object
	.size		_ZN39_INTERNAL_8bcc65ed_4_k_cu_2d0a0877_32784cuda3std3__45__cpo5beginE,(_ZN39_INTERNAL_8bcc65ed_4_k_cu_2d0a0877_32784cuda3std3__441_GLOBAL__N__8bcc65ed_4_k_cu_2d0a0877_32786ignoreE - _ZN39_INTERNAL_8bcc65ed_4_k_cu_2d0a0877_32784cuda3std3__45__cpo5beginE)
_ZN39_INTERNAL_8bcc65ed_4_k_cu_2d0a0877_32784cuda3std3__45__cpo5beginE:
	.zero		1
	.type		_ZN39_INTERNAL_8bcc65ed_4_k_cu_2d0a0877_32784cuda3std3__441_GLOBAL__N__8bcc65ed_4_k_cu_2d0a0877_32786ignoreE,@object
	.size		_ZN39_INTERNAL_8bcc65ed_4_k_cu_2d0a0877_32784cuda3std3__441_GLOBAL__N__8bcc65ed_4_k_cu_2d0a0877_32786ignoreE,(_ZN39_INTERNAL_8bcc65ed_4_k_cu_2d0a0877_32784cute7productE - _ZN39_INTERNAL_8bcc65ed_4_k_cu_2d0a0877_32784cuda3std3__441_GLOBAL__N__8bcc65ed_4_k_cu_2d0a0877_32786ignoreE)
_ZN39_INTERNAL_8bcc65ed_4_k_cu_2d0a0877_32784cuda3std3__441_GLOBAL__N__8bcc65ed_4_k_cu_2d0a0877_32786ignoreE:
	.zero		1
	.type		_ZN39_INTERNAL_8bcc65ed_4_k_cu_2d0a0877_32784cute7productE,@object
	.size		_ZN39_INTERNAL_8bcc65ed_4_k_cu_2d0a0877_32784cute7productE,(_ZN39_INTERNAL_8bcc65ed_4_k_cu_2d0a0877_32784cuda3std3__45__cpo3endE - _ZN39_INTERNAL_8bcc65ed_4_k_cu_2d0a0877_32784cute7productE)
_ZN39_INTERNAL_8bcc65ed_4_k_cu_2d0a0877_32784cute7productE:
	.zero		1
	.type		_ZN39_INTERNAL_8bcc65ed_4_k_cu_2d0a0877_32784cuda3std3__45__cpo3endE,@object
	.size		_ZN39_INTERNAL_8bcc65ed_4_k_cu_2d0a0877_32784cuda3std3__45__cpo3endE,(_ZN39_INTERNAL_8bcc65ed_4_k_cu_2d0a0877_32784cuda3std3__419piecewise_constructE - _ZN39_INTERNAL_8bcc65ed_4_k_cu_2d0a0877_32784cuda3std3__45__cpo3endE)
_ZN39_INTERNAL_8bcc65ed_4_k_cu_2d0a0877_32784cuda3std3__45__cpo3endE:
	.zero		1
	.type		_ZN39_INTERNAL_8bcc65ed_4_k_cu_2d0a0877_32784cuda3std3__419piecewise_constructE,@object
	.size		_ZN39_INTERNAL_8bcc65ed_4_k_cu_2d0a0877_32784cuda3std3__419piecewise_constructE,(_ZN39_INTERNAL_8bcc65ed_4_k_cu_2d0a0877_32784cuda3std3__45__cpo4cendE - _ZN39_INTERNAL_8bcc65ed_4_k_cu_2d0a0877_32784cuda3std3__419piecewise_constructE)
_ZN39_INTERNAL_8bcc65ed_4_k_cu_2d0a0877_32784cuda3std3__419piecewise_constructE:
	.zero		1
	.type		_ZN39_INTERNAL_8bcc65ed_4_k_cu_2d0a0877_32784cuda3std3__45__cpo4cendE,@object
	.size		_ZN39_INTERNAL_8bcc65ed_4_k_cu_2d0a0877_32784cuda3std3__45__cpo4cendE,(_ZN39_INTERNAL_8bcc65ed_4_k_cu_2d0a0877_32784cuda3std6ranges3__45__cpo4swapE - _ZN39_INTERNAL_8bcc65ed_4_k_cu_2d0a0877_32784cuda3std3__45__cpo4cendE)
_ZN39_INTERNAL_8bcc65ed_4_k_cu_2d0a0877_32784cuda3std3__45__cpo4cendE:
	.zero		1
	.type		_ZN39_INTERNAL_8bcc65ed_4_k_cu_2d0a0877_32784cuda3std6ranges3__45__cpo4swapE,@object
	.size		_ZN39_INTERNAL_8bcc65ed_4_k_cu_2d0a0877_32784cuda3std6ranges3__45__cpo4swapE,(.L_8 - _ZN39_INTERNAL_8bcc65ed_4_k_cu_2d0a0877_32784cuda3std6ranges3__45__cpo4swapE)
_ZN39_INTERNAL_8bcc65ed_4_k_cu_2d0a0877_32784cuda3std6ranges3__45__cpo4swapE:
	.zero		1
.L_8:


//--------------------- .nv.constant0._ZN7cutlass13device_kernelINS_4fmha6kernel28FmhaKernelTmaWarpSpecializedINS1_10collective30FmhaMainloopTmaWarpSpecializedINS_10bfloat16_tEffN4cute5tupleIJNS7_1CILi128EEENS9_ILi64EEESB_EEENS8_IJiNS9_ILi1EEENS8_IJiiEEEEEESF_SF_NS4_12CausalFusionEJNS2_6OptionILNS2_3TagE0ENS9_ILb1EEEEENSH_ILSI_2ESJ_EEEEENS4_15FmhaFwdEpilogueIS6_fNS8_IJSB_SB_SB_EEEEENS2_23PersistentTileSchedulerEJSK_SL_EEEEEvNT_6ParamsE --------------------------
	.section	.nv.constant0._ZN7cutlass13device_kernelINS_4fmha6kernel28FmhaKernelTmaWarpSpecializedINS1_10collective30FmhaMainloopTmaWarpSpecializedINS_10bfloat16_tEffN4cute5tupleIJNS7_1CILi128EEENS9_ILi64EEESB_EEENS8_IJiNS9_ILi1EEENS8_IJiiEEEEEESF_SF_NS4_12CausalFusionEJNS2_6OptionILNS2_3TagE0ENS9_ILb1EEEEENSH_ILSI_2ESJ_EEEEENS4_15FmhaFwdEpilogueIS6_fNS8_IJSB_SB_SB_EEEEENS2_23PersistentTileSchedulerEJSK_SL_EEEEEvNT_6ParamsE,"a",@progbits
	.sectionflags	@""
	.align	4
.nv.constant0._ZN7cutlass13device_kernelINS_4fmha6kernel28FmhaKernelTmaWarpSpecializedINS1_10collective30FmhaMainloopTmaWarpSpecializedINS_10bfloat16_tEffN4cute5tupleIJNS7_1CILi128EEENS9_ILi64EEESB_EEENS8_IJiNS9_ILi1EEENS8_IJiiEEEEEESF_SF_NS4_12CausalFusionEJNS2_6OptionILNS2_3TagE0ENS9_ILb1EEEEENSH_ILSI_2ESJ_EEEEENS4_15FmhaFwdEpilogueIS6_fNS8_IJSB_SB_SB_EEEEENS2_23PersistentTileSchedulerEJSK_SL_EEEEEvNT_6ParamsE:
	.zero		2688


//--------------------- SYMBOLS --------------------------

	.type		.nv.reservedSmem.offset0,@object
	.size		.nv.reservedSmem.offset0,0x4
	.type		__assertfail,@function
